	.headerflags	@"EF_CUDA_TEXMODE_UNIFIED EF_CUDA_64BIT_ADDRESS EF_CUDA_ACCELERATORS EF_CUDA_SM90 EF_CUDA_VIRTUAL_SM(EF_CUDA_SM90)"
	.elftype	@"ET_EXEC"


//--------------------- .nv.info                  --------------------------
	.section	.nv.info,"",@"SHT_CUDA_INFO"
	.align	4


	//----- nvinfo : EIATTR_REGCOUNT
	.align		4
        /*0000*/ 	.byte	0x04, 0x2f
        /*0002*/ 	.short	(.L_2 - .L_1)
	.align		4
.L_1:
        /*0004*/ 	.word	index@(triton_red_fused_add_native_layer_norm_native_layer_norm_backward_12)
        /*0008*/ 	.word	0x00000020


	//----- nvinfo : EIATTR_MIN_STACK_SIZE
	.align		4
.L_2:
        /*000c*/ 	.byte	0x04, 0x12
        /*000e*/ 	.short	(.L_4 - .L_3)
	.align		4
.L_3:
        /*0010*/ 	.word	index@(triton_red_fused_add_native_layer_norm_native_layer_norm_backward_12)
        /*0014*/ 	.word	0x00000000


	//----- nvinfo : EIATTR_FRAME_SIZE
	.align		4
.L_4:
        /*0018*/ 	.byte	0x04, 0x11
        /*001a*/ 	.short	(.L_6 - .L_5)
	.align		4
.L_5:
        /*001c*/ 	.word	index@(triton_red_fused_add_native_layer_norm_native_layer_norm_backward_12)
        /*0020*/ 	.word	0x00000000


	//----- nvinfo : EIATTR_MIN_STACK_SIZE
	.align		4
.L_6:
        /*0024*/ 	.byte	0x04, 0x12
        /*0026*/ 	.short	(.L_8 - .L_7)
	.align		4
.L_7:
        /*0028*/ 	.word	index@(triton_red_fused_add_native_layer_norm_native_layer_norm_backward_12)
        /*002c*/ 	.word	0x00000000
.L_8:


//--------------------- .nv.info.triton_red_fused_add_native_layer_norm_native_layer_norm_backward_12 --------------------------
	.section	.nv.info.triton_red_fused_add_native_layer_norm_native_layer_norm_backward_12,"",@"SHT_CUDA_INFO"
	.sectionflags	@""
	.align	4


	//----- nvinfo : EIATTR_CUDA_API_VERSION
	.align		4
        /*0000*/ 	.byte	0x04, 0x37
        /*0002*/ 	.short	(.L_10 - .L_9)
.L_9:
        /*0004*/ 	.word	0x0000007c


	//----- nvinfo : EIATTR_KPARAM_INFO
	.align		4
.L_10:
        /*0008*/ 	.byte	0x04, 0x17
        /*000a*/ 	.short	(.L_12 - .L_11)
.L_11:
        /*000c*/ 	.word	0x00000000
        /*0010*/ 	.short	0x000b
        /*0012*/ 	.short	0x0054
        /*0014*/ 	.byte	0x00, 0xf0, 0x11, 0x00


	//----- nvinfo : EIATTR_KPARAM_INFO
	.align		4
.L_12:
        /*0018*/ 	.byte	0x04, 0x17
        /*001a*/ 	.short	(.L_14 - .L_13)
.L_13:
        /*001c*/ 	.word	0x00000000
        /*0020*/ 	.short	0x000a
        /*0022*/ 	.short	0x0050
        /*0024*/ 	.byte	0x00, 0xf0, 0x11, 0x00


	//----- nvinfo : EIATTR_KPARAM_INFO
	.align		4
.L_14:
        /*0028*/ 	.byte	0x04, 0x17
        /*002a*/ 	.short	(.L_16 - .L_15)
.L_15:
        /*002c*/ 	.word	0x00000000
        /*0030*/ 	.short	0x0009
        /*0032*/ 	.short	0x0048
        /*0034*/ 	.byte	0x00, 0xf4, 0x21, 0x00


	//----- nvinfo : EIATTR_KPARAM_INFO
	.align		4
.L_16:
        /*0038*/ 	.byte	0x04, 0x17
        /*003a*/ 	.short	(.L_18 - .L_17)
.L_17:
        /*003c*/ 	.word	0x00000000
        /*0040*/ 	.short	0x0008
        /*0042*/ 	.short	0x0040
        /*0044*/ 	.byte	0x00, 0xf4, 0x21, 0x00


	//----- nvinfo : EIATTR_KPARAM_INFO
	.align		4
.L_18:
        /*0048*/ 	.byte	0x04, 0x17
        /*004a*/ 	.short	(.L_20 - .L_19)
.L_19:
        /*004c*/ 	.word	0x00000000
        /*0050*/ 	.short	0x0007
        /*0052*/ 	.short	0x0038
        /*0054*/ 	.byte	0x00, 0xf4, 0x21, 0x00


	//----- nvinfo : EIATTR_KPARAM_INFO
	.align		4
.L_20:
        /*0058*/ 	.byte	0x04, 0x17
        /*005a*/ 	.short	(.L_22 - .L_21)
.L_21:
        /*005c*/ 	.word	0x00000000
        /*0060*/ 	.short	0x0006
        /*0062*/ 	.short	0x0030
        /*0064*/ 	.byte	0x00, 0xf4, 0x21, 0x00


	//----- nvinfo : EIATTR_KPARAM_INFO
	.align		4
.L_22:
        /*0068*/ 	.byte	0x04, 0x17
        /*006a*/ 	.short	(.L_24 - .L_23)
.L_23:
        /*006c*/ 	.word	0x00000000
        /*0070*/ 	.short	0x0005
        /*0072*/ 	.short	0x0028
        /*0074*/ 	.byte	0x00, 0xf4, 0x21, 0x00


	//----- nvinfo : EIATTR_KPARAM_INFO
	.align		4
.L_24:
        /*0078*/ 	.byte	0x04, 0x17
        /*007a*/ 	.short	(.L_26 - .L_25)
.L_25:
        /*007c*/ 	.word	0x00000000
        /*0080*/ 	.short	0x0004
        /*0082*/ 	.short	0x0020
        /*0084*/ 	.byte	0x00, 0xf4, 0x21, 0x00


	//----- nvinfo : EIATTR_KPARAM_INFO
	.align		4
.L_26:
        /*0088*/ 	.byte	0x04, 0x17
        /*008a*/ 	.short	(.L_28 - .L_27)
.L_27:
        /*008c*/ 	.word	0x00000000
        /*0090*/ 	.short	0x0003
        /*0092*/ 	.short	0x0018
        /*0094*/ 	.byte	0x00, 0xf4, 0x21, 0x00


	//----- nvinfo : EIATTR_KPARAM_INFO
	.align		4
.L_28:
        /*0098*/ 	.byte	0x04, 0x17
        /*009a*/ 	.short	(.L_30 - .L_29)
.L_29:
        /*009c*/ 	.word	0x00000000
        /*00a0*/ 	.short	0x0002
        /*00a2*/ 	.short	0x0010
        /*00a4*/ 	.byte	0x00, 0xf4, 0x21, 0x00


	//----- nvinfo : EIATTR_KPARAM_INFO
	.align		4
.L_30:
        /*00a8*/ 	.byte	0x04, 0x17
        /*00aa*/ 	.short	(.L_32 - .L_31)
.L_31:
        /*00ac*/ 	.word	0x00000000
        /*00b0*/ 	.short	0x0001
        /*00b2*/ 	.short	0x0008
        /*00b4*/ 	.byte	0x00, 0xf4, 0x21, 0x00


	//----- nvinfo : EIATTR_KPARAM_INFO
	.align		4
.L_32:
        /*00b8*/ 	.byte	0x04, 0x17
        /*00ba*/ 	.short	(.L_34 - .L_33)
.L_33:
        /*00bc*/ 	.word	0x00000000
        /*00c0*/ 	.short	0x0000
        /*00c2*/ 	.short	0x0000
        /*00c4*/ 	.byte	0x00, 0xf4, 0x21, 0x00


	//----- nvinfo : EIATTR_SPARSE_MMA_MASK
	.align		4
.L_34:
        /*00c8*/ 	.byte	0x03, 0x50
        /*00ca*/ 	.short	0x0000


	//----- nvinfo : EIATTR_MAXREG_COUNT
	.align		4
        /*00cc*/ 	.byte	0x03, 0x1b
        /*00ce*/ 	.short	0x00ff


	//----- nvinfo : EIATTR_COOP_GROUP_MASK_REGIDS
	.align		4
        /*00d0*/ 	.byte	0x04, 0x29
        /*00d2*/ 	.short	(.L_36 - .L_35)


	//   ....[0]....
.L_35:
        /*00d4*/ 	.word	0xffffffff


	//   ....[1]....
        /*00d8*/ 	.word	0xffffffff


	//   ....[2]....
        /*00dc*/ 	.word	0xffffffff


	//   ....[3]....
        /*00e0*/ 	.word	0xffffffff


	//   ....[4]....
        /*00e4*/ 	.word	0xffffffff


	//   ....[5]....
        /*00e8*/ 	.word	0xffffffff


	//   ....[6]....
        /*00ec*/ 	.word	0xffffffff


	//   ....[7]....
        /*00f0*/ 	.word	0xffffffff


	//   ....[8]....
        /*00f4*/ 	.word	0xffffffff


	//   ....[9]....
        /*00f8*/ 	.word	0xffffffff


	//   ....[10]....
        /*00fc*/ 	.word	0xffffffff


	//   ....[11]....
        /*0100*/ 	.word	0xffffffff


	//   ....[12]....
        /*0104*/ 	.word	0xffffffff


	//   ....[13]....
        /*0108*/ 	.word	0xffffffff


	//   ....[14]....
        /*010c*/ 	.word	0xffffffff


	//   ....[15]....
        /*0110*/ 	.word	0xffffffff


	//   ....[16]....
        /*0114*/ 	.word	0xffffffff


	//   ....[17]....
        /*0118*/ 	.word	0xffffffff


	//   ....[18]....
        /*011c*/ 	.word	0xffffffff


	//   ....[19]....
        /*0120*/ 	.word	0xffffffff


	//   ....[20]....
        /*0124*/ 	.word	0xffffffff


	//   ....[21]....
        /*0128*/ 	.word	0xffffffff


	//   ....[22]....
        /*012c*/ 	.word	0xffffffff


	//   ....[23]....
        /*0130*/ 	.word	0xffffffff


	//   ....[24]....
        /*0134*/ 	.word	0xffffffff


	//   ....[25]....
        /*0138*/ 	.word	0xffffffff


	//   ....[26]....
        /*013c*/ 	.word	0xffffffff


	//   ....[27]....
        /*0140*/ 	.word	0xffffffff


	//   ....[28]....
        /*0144*/ 	.word	0xffffffff


	//   ....[29]....
        /*0148*/ 	.word	0xffffffff


	//   ....[30]....
        /*014c*/ 	.word	0xffffffff


	//   ....[31]....
        /*0150*/ 	.word	0xffffffff


	//   ....[32]....
        /*0154*/ 	.word	0xffffffff


	//   ....[33]....
        /*0158*/ 	.word	0xffffffff


	//   ....[34]....
        /*015c*/ 	.word	0xffffffff


	//   ....[35]....
        /*0160*/ 	.word	0xffffffff


	//   ....[36]....
        /*0164*/ 	.word	0xffffffff


	//   ....[37]....
        /*0168*/ 	.word	0xffffffff


	//   ....[38]....
        /*016c*/ 	.word	0xffffffff


	//   ....[39]....
        /*0170*/ 	.word	0xffffffff


	//   ....[40]....
        /*0174*/ 	.word	0xffffffff


	//   ....[41]....
        /*0178*/ 	.word	0xffffffff


	//   ....[42]....
        /*017c*/ 	.word	0xffffffff


	//   ....[43]....
        /*0180*/ 	.word	0xffffffff


	//   ....[44]....
        /*0184*/ 	.word	0xffffffff


	//   ....[45]....
        /*0188*/ 	.word	0xffffffff


	//   ....[46]....
        /*018c*/ 	.word	0xffffffff


	//   ....[47]....
        /*0190*/ 	.word	0xffffffff


	//   ....[48]....
        /*0194*/ 	.word	0xffffffff


	//   ....[49]....
        /*0198*/ 	.word	0xffffffff


	//   ....[50]....
        /*019c*/ 	.word	0xffffffff


	//   ....[51]....
        /*01a0*/ 	.word	0xffffffff


	//   ....[52]....
        /*01a4*/ 	.word	0xffffffff


	//   ....[53]....
        /*01a8*/ 	.word	0xffffffff


	//   ....[54]....
        /*01ac*/ 	.word	0xffffffff


	//   ....[55]....
        /*01b0*/ 	.word	0xffffffff


	//   ....[56]....
        /*01b4*/ 	.word	0xffffffff


	//   ....[57]....
        /*01b8*/ 	.word	0xffffffff


	//   ....[58]....
        /*01bc*/ 	.word	0xffffffff


	//   ....[59]....
        /*01c0*/ 	.word	0xffffffff


	//   ....[60]....
        /*01c4*/ 	.word	0xffffffff


	//   ....[61]....
        /*01c8*/ 	.word	0xffffffff


	//----- nvinfo : EIATTR_COOP_GROUP_INSTR_OFFSETS
	.align		4
.L_36:
        /*01cc*/ 	.byte	0x04, 0x28
        /*01ce*/ 	.short	(.L_38 - .L_37)


	//   ....[0]....
.L_37:
        /*01d0*/ 	.word	0x000007e0


	//   ....[1]....
        /*01d4*/ 	.word	0x00000920


	//   ....[2]....
        /*01d8*/ 	.word	0x00000940


	//   ....[3]....
        /*01dc*/ 	.word	0x00000aa0


	//   ....[4]....
        /*01e0*/ 	.word	0x00000ae0


	//   ....[5]....
        /*01e4*/ 	.word	0x00000b20


	//   ....[6]....
        /*01e8*/ 	.word	0x00000cf0


	//   ....[7]....
        /*01ec*/ 	.word	0x00000d50


	//   ....[8]....
        /*01f0*/ 	.word	0x00000d80


	//   ....[9]....
        /*01f4*/ 	.word	0x00000dd0


	//   ....[10]....
        /*01f8*/ 	.word	0x00000ef0


	//   ....[11]....
        /*01fc*/ 	.word	0x00000f40


	//   ....[12]....
        /*0200*/ 	.word	0x00000f60


	//   ....[13]....
        /*0204*/ 	.word	0x00000fd0


	//   ....[14]....
        /*0208*/ 	.word	0x000010e0


	//   ....[15]....
        /*020c*/ 	.word	0x00001110


	//   ....[16]....
        /*0210*/ 	.word	0x00001150


	//   ....[17]....
        /*0214*/ 	.word	0x00001240


	//   ....[18]....
        /*0218*/ 	.word	0x00001250


	//   ....[19]....
        /*021c*/ 	.word	0x00001310


	//   ....[20]....
        /*0220*/ 	.word	0x00001360


	//   ....[21]....
        /*0224*/ 	.word	0x000013a0


	//   ....[22]....
        /*0228*/ 	.word	0x000013b0


	//   ....[23]....
        /*022c*/ 	.word	0x000014c0


	//   ....[24]....
        /*0230*/ 	.word	0x000014f0


	//   ....[25]....
        /*0234*/ 	.word	0x00001540


	//   ....[26]....
        /*0238*/ 	.word	0x00001680


	//   ....[27]....
        /*023c*/ 	.word	0x000016a0


	//   ....[28]....
        /*0240*/ 	.word	0x000016c0


	//   ....[29]....
        /*0244*/ 	.word	0x00001770


	//   ....[30]....
        /*0248*/ 	.word	0x000017f0


	//   ....[31]....
        /*024c*/ 	.word	0x00001920


	//   ....[32]....
        /*0250*/ 	.word	0x00001960


	//   ....[33]....
        /*0254*/ 	.word	0x00001980


	//   ....[34]....
        /*0258*/ 	.word	0x00001a50


	//   ....[35]....
        /*025c*/ 	.word	0x00001a90


	//   ....[36]....
        /*0260*/ 	.word	0x00001ad0


	//   ....[37]....
        /*0264*/ 	.word	0x00001bb0


	//   ....[38]....
        /*0268*/ 	.word	0x00001bf0


	//   ....[39]....
        /*026c*/ 	.word	0x00001c40


	//   ....[40]....
        /*0270*/ 	.word	0x00001d00


	//   ....[41]....
        /*0274*/ 	.word	0x00001d20


	//   ....[42]....
        /*0278*/ 	.word	0x00001e00


	//   ....[43]....
        /*027c*/ 	.word	0x00001ef0


	//   ....[44]....
        /*0280*/ 	.word	0x00001fc0


	//   ....[45]....
        /*0284*/ 	.word	0x00002080


	//   ....[46]....
        /*0288*/ 	.word	0x000020a0


	//   ....[47]....
        /*028c*/ 	.word	0x00002100


	//   ....[48]....
        /*0290*/ 	.word	0x00002140


	//   ....[49]....
        /*0294*/ 	.word	0x000021b0


	//   ....[50]....
        /*0298*/ 	.word	0x00002270


	//   ....[51]....
        /*029c*/ 	.word	0x00002290


	//   ....[52]....
        /*02a0*/ 	.word	0x00002370


	//   ....[53]....
        /*02a4*/ 	.word	0x000023b0


	//   ....[54]....
        /*02a8*/ 	.word	0x00002430


	//   ....[55]....
        /*02ac*/ 	.word	0x00002440


	//   ....[56]....
        /*02b0*/ 	.word	0x00002620


	//   ....[57]....
        /*02b4*/ 	.word	0x00002630


	//   ....[58]....
        /*02b8*/ 	.word	0x00002690


	//   ....[59]....
        /*02bc*/ 	.word	0x000026c0


	//   ....[60]....
        /*02c0*/ 	.word	0x000027c0


	//   ....[61]....
        /*02c4*/ 	.word	0x000027f0


	//----- nvinfo : EIATTR_EXIT_INSTR_OFFSETS
	.align		4
.L_38:
        /*02c8*/ 	.byte	0x04, 0x1c
        /*02ca*/ 	.short	(.L_40 - .L_39)


	//   ....[0]....
.L_39:
        /*02cc*/ 	.word	0x00002f10


	//   ....[1]....
        /*02d0*/ 	.word	0x00002f60


	//----- nvinfo : EIATTR_REQNTID
	.align		4
.L_40:
        /*02d4*/ 	.byte	0x04, 0x10
        /*02d6*/ 	.short	(.L_42 - .L_41)
.L_41:
        /*02d8*/ 	.word	0x00000080
        /*02dc*/ 	.word	0x00000001
        /*02e0*/ 	.word	0x00000001


	//----- nvinfo : EIATTR_CBANK_PARAM_SIZE
	.align		4
.L_42:
        /*02e4*/ 	.byte	0x03, 0x19
        /*02e6*/ 	.short	0x0058


	//----- nvinfo : EIATTR_PARAM_CBANK
	.align		4
        /*02e8*/ 	.byte	0x04, 0x0a
        /*02ea*/ 	.short	(.L_44 - .L_43)
	.align		4
.L_43:
        /*02ec*/ 	.word	index@(.nv.constant0.triton_red_fused_add_native_layer_norm_native_layer_norm_backward_12)
        /*02f0*/ 	.short	0x0210
        /*02f2*/ 	.short	0x0058


	//----- nvinfo : EIATTR_SW_WAR
	.align		4
.L_44:
        /*02f4*/ 	.byte	0x04, 0x36
        /*02f6*/ 	.short	(.L_46 - .L_45)
.L_45:
        /*02f8*/ 	.word	0x00000008
.L_46:


//--------------------- .nv.callgraph             --------------------------
	.section	.nv.callgraph,"",@"SHT_CUDA_CALLGRAPH"
	.align	4
	.sectionentsize	8
	.align		4
        /*0000*/ 	.word	0x00000000
	.align		4
        /*0004*/ 	.word	0xffffffff
	.align		4
        /*0008*/ 	.word	0x00000000
	.align		4
        /*000c*/ 	.word	0xfffffffe
	.align		4
        /*0010*/ 	.word	0x00000000
	.align		4
        /*0014*/ 	.word	0xfffffffd
	.align		4
        /*0018*/ 	.word	0x00000000
	.align		4
        /*001c*/ 	.word	0xfffffffc


//--------------------- .nv.constant4             --------------------------
	.section	.nv.constant4,"a",@progbits
	.align	8
	.align		8
.nv.constant4:
        /*0000*/ 	.dword	_$_str


//--------------------- .text.triton_red_fused_add_native_layer_norm_native_layer_norm_backward_12 --------------------------
	.section	.text.triton_red_fused_add_native_layer_norm_native_layer_norm_backward_12,"ax",@progbits
	.sectionflags	@"SHF_BARRIERS=1"
	.align	128
        .global         triton_red_fused_add_native_layer_norm_native_layer_norm_backward_12
        .type           triton_red_fused_add_native_layer_norm_native_layer_norm_backward_12,@function
        .size           triton_red_fused_add_native_layer_norm_native_layer_norm_backward_12,(.L_x_1 - triton_red_fused_add_native_layer_norm_native_layer_norm_backward_12)
        .other          triton_red_fused_add_native_layer_norm_native_layer_norm_backward_12,@"STO_CUDA_ENTRY STV_DEFAULT"
triton_red_fused_add_native_layer_norm_native_layer_norm_backward_12:
.text.triton_red_fused_add_native_layer_norm_native_layer_norm_backward_12:
[----:B------:R-:W0:Y:S01]  /*0000*/  LDC R1, c[0x0][0x28] ;  /* 0x00000a00ff017b82 */ /* 0x000e220000000800 */
[----:B------:R-:W1:Y:S07]  /*0010*/  S2R R16, SR_TID.X ;  /* 0x0000000000107919 */ /* 0x000e6e0000002100 */
[----:B------:R-:W2:Y:S01]  /*0020*/  LDC.64 R22, c[0x0][0x210] ;  /* 0x00008400ff167b82 */ /* 0x000ea20000000a00 */
[----:B------:R-:W-:Y:S02]  /*0030*/  CS2R R12, SRZ ;  /* 0x00000000000c7805 */ /* 0x000fe4000001ff00 */
[----:B------:R-:W-:Y:S01]  /*0040*/  CS2R R14, SRZ ;  /* 0x00000000000e7805 */ /* 0x000fe2000001ff00 */
[----:B------:R-:W3:Y:S01]  /*0050*/  S2R R6, SR_CTAID.X ;  /* 0x0000000000067919 */ /* 0x000ee20000002500 */
[----:B------:R-:W-:-:S03]  /*0060*/  ULDC.64 UR6, c[0x0][0x208] ;  /* 0x0000820000067ab9 */ /* 0x000fc60000000a00 */
[----:B------:R-:W4:Y:S08]  /*0070*/  S2UR UR5, SR_CgaCtaId ;  /* 0x00000000000579c3 */ /* 0x000f300000008800 */
[----:B------:R-:W5:Y:S01]  /*0080*/  LDC.64 R26, c[0x0][0x218] ;  /* 0x00008600ff1a7b82 */ /* 0x000f620000000a00 */
[----:B------:R-:W-:-:S07]  /*0090*/  UMOV UR4, 0x400 ;  /* 0x0000040000047882 */ /* 0x000fce0000000000 */
[----:B------:R-:W5:Y:S01]  /*00a0*/  LDC.64 R24, c[0x0][0x228] ;  /* 0x00008a00ff187b82 */ /* 0x000f620000000a00 */
[----:B-1----:R-:W-:-:S07]  /*00b0*/  SHF.R.U32.HI R8, RZ, 0x5, R16 ;  /* 0x00000005ff087819 */ /* 0x002fce0000011610 */
[----:B------:R-:W1:Y:S01]  /*00c0*/  LDC.64 R28, c[0x0][0x230] ;  /* 0x00008c00ff1c7b82 */ /* 0x000e620000000a00 */
[----:B------:R-:W-:Y:S02]  /*00d0*/  SHF.L.U32 R4, R16, 0x2, RZ ;  /* 0x0000000210047819 */ /* 0x000fe400000006ff */
[----:B---3--:R-:W-:Y:S02]  /*00e0*/  SHF.L.U32 R19, R6, 0x2, RZ ;  /* 0x0000000206137819 */ /* 0x008fe400000006ff */
[----:B------:R-:W-:Y:S02]  /*00f0*/  SGXT.U32 R8, R8, 0x2 ;  /* 0x000000020808781a */ /* 0x000fe40000000000 */
[----:B------:R-:W-:Y:S02]  /*0100*/  LOP3.LUT R18, R4, 0x7c, RZ, 0xc0, !PT ;  /* 0x0000007c04127812 */ /* 0x000fe400078ec0ff */
[----:B------:R-:W-:-:S04]  /*0110*/  LOP3.LUT R5, R19, R8, RZ, 0xfc, !PT ;  /* 0x0000000813057212 */ /* 0x000fc800078efcff */
[----:B------:R-:W-:-:S04]  /*0120*/  ISETP.GE.AND P0, PT, R5, 0x400, PT ;  /* 0x000004000500780c */ /* 0x000fc80003f06270 */
[----:B------:R-:W-:Y:S01]  /*0130*/  ISETP.LT.U32.AND P0, PT, R18, 0x60, !P0 ;  /* 0x000000601200780c */ /* 0x000fe20004701070 */
[----:B------:R-:W-:-:S04]  /*0140*/  IMAD R18, R5, 0x60, R18 ;  /* 0x0000006005127824 */ /* 0x000fc800078e0212 */
[----:B--2---:R-:W-:-:S08]  /*0150*/  IMAD.WIDE R22, R18, 0x4, R22 ;  /* 0x0000000412167825 */ /* 0x004fd000078e0216 */
[----:B------:R-:W2:Y:S01]  /*0160*/  @P0 LDG.E.EF.128 R12, desc[UR6][R22.64] ;  /* 0x00000006160c0981 */ /* 0x000ea2000c0e1d00 */
[----:B------:R-:W-:Y:S01]  /*0170*/  SHF.R.S32.HI R8, RZ, 0x1f, R5 ;  /* 0x0000001fff087819 */ /* 0x000fe20000011405 */
[----:B----4-:R-:W-:Y:S01]  /*0180*/  UPRMT UR4, UR5, 0x654, UR4 ;  /* 0x0000065405047896 */ /* 0x010fe20008000004 */
[----:B------:R-:W-:Y:S02]  /*0190*/  SHF.R.S32.HI R6, RZ, 0x1d, R6 ;  /* 0x0000001dff067819 */ /* 0x000fe40000011406 */
[----:B------:R-:W-:Y:S02]  /*01a0*/  LEA.HI R8, R8, R5, RZ, 0x4 ;  /* 0x0000000508087211 */ /* 0x000fe400078f20ff */
[----:B------:R-:W-:Y:S02]  /*01b0*/  SGXT R6, R6, 0x1 ;  /* 0x000000010606781a */ /* 0x000fe40000000200 */
[----:B------:R-:W-:Y:S02]  /*01c0*/  SHF.R.S32.HI R9, RZ, 0x4, R8 ;  /* 0x00000004ff097819 */ /* 0x000fe40000011408 */
[----:B------:R-:W-:-:S02]  /*01d0*/  LOP3.LUT R8, R8, 0xfff0, RZ, 0xc0, !PT ;  /* 0x0000fff008087812 */ /* 0x000fc400078ec0ff */
[----:B------:R-:W-:Y:S02]  /*01e0*/  LEA.HI R7, R9, R9, RZ, 0x4 ;  /* 0x0000000909077211 */ /* 0x000fe400078f20ff */
[----:B------:R-:W-:Y:S02]  /*01f0*/  LOP3.LUT R17, R4, 0x7c, RZ, 0xc0, !PT ;  /* 0x0000007c04117812 */ /* 0x000fe400078ec0ff */
[----:B------:R-:W-:Y:S02]  /*0200*/  LOP3.LUT R10, R7, 0xfff0, RZ, 0xc0, !PT ;  /* 0x0000fff0070a7812 */ /* 0x000fe400078ec0ff */
[----:B------:R-:W-:Y:S02]  /*0210*/  IADD3 R7, R5, -R8, RZ ;  /* 0x8000000805077210 */ /* 0x000fe40007ffe0ff */
[----:B------:R-:W-:Y:S02]  /*0220*/  IADD3 R8, R9, -R10, RZ ;  /* 0x8000000a09087210 */ /* 0x000fe40007ffe0ff */
[----:B------:R-:W-:-:S02]  /*0230*/  PRMT R9, R7, 0x8880, RZ ;  /* 0x0000888007097816 */ /* 0x000fc400000000ff */
[----:B------:R-:W-:Y:S02]  /*0240*/  PRMT R10, R8, 0x8880, RZ ;  /* 0x00008880080a7816 */ /* 0x000fe400000000ff */
[----:B------:R-:W-:Y:S02]  /*0250*/  PRMT R9, R9, 0x7710, RZ ;  /* 0x0000771009097816 */ /* 0x000fe400000000ff */
[----:B------:R-:W-:Y:S02]  /*0260*/  PRMT R10, R10, 0x7710, RZ ;  /* 0x000077100a0a7816 */ /* 0x000fe400000000ff */
[----:B------:R-:W-:Y:S02]  /*0270*/  SHF.R.U32.HI R9, RZ, 0xc, R9 ;  /* 0x0000000cff097819 */ /* 0x000fe40000011609 */
[----:B------:R-:W-:Y:S02]  /*0280*/  SHF.R.U32.HI R11, RZ, 0xc, R10 ;  /* 0x0000000cff0b7819 */ /* 0x000fe4000001160a */
[----:B------:R-:W-:-:S02]  /*0290*/  LOP3.LUT R10, R9, 0x7, RZ, 0xc0, !PT ;  /* 0x00000007090a7812 */ /* 0x000fc400078ec0ff */
[----:B------:R-:W-:Y:S02]  /*02a0*/  LOP3.LUT R11, R11, 0x7, RZ, 0xc0, !PT ;  /* 0x000000070b0b7812 */ /* 0x000fe400078ec0ff */
[----:B------:R-:W-:Y:S02]  /*02b0*/  IADD3 R10, R7, R10, RZ ;  /* 0x0000000a070a7210 */ /* 0x000fe40007ffe0ff */
[----:B------:R-:W-:Y:S02]  /*02c0*/  LEA.HI R5, R6, R5, RZ, 0x8 ;  /* 0x0000000506057211 */ /* 0x000fe400078f40ff */
[----:B------:R-:W-:Y:S02]  /*02d0*/  IADD3 R11, R8, R11, RZ ;  /* 0x0000000b080b7210 */ /* 0x000fe40007ffe0ff */
[----:B------:R-:W-:Y:S02]  /*02e0*/  LOP3.LUT R9, R10, 0xf8, RZ, 0xc0, !PT ;  /* 0x000000f80a097812 */ /* 0x000fe400078ec0ff */
[----:B------:R-:W-:-:S02]  /*02f0*/  SHF.R.U32.HI R4, RZ, 0x8, R5 ;  /* 0x00000008ff047819 */ /* 0x000fc40000011605 */
[----:B------:R-:W-:Y:S02]  /*0300*/  LOP3.LUT R5, R11, 0xf8, RZ, 0xc0, !PT ;  /* 0x000000f80b057812 */ /* 0x000fe400078ec0ff */
[----:B------:R-:W-:Y:S01]  /*0310*/  IADD3 R9, RZ, -R9, RZ ;  /* 0x80000009ff097210 */ /* 0x000fe20007ffe0ff */
[----:B------:R-:W-:Y:S01]  /*0320*/  IMAD R4, R4, 0x6000, R17 ;  /* 0x0000600004047824 */ /* 0x000fe200078e0211 */
[----:B------:R-:W-:Y:S02]  /*0330*/  IADD3 R21, RZ, -R5, RZ ;  /* 0x80000005ff157210 */ /* 0x000fe40007ffe0ff */
[----:B------:R-:W-:Y:S02]  /*0340*/  PRMT R20, R9, 0x7710, RZ ;  /* 0x0000771009147816 */ /* 0x000fe400000000ff */
[----:B------:R-:W-:Y:S02]  /*0350*/  PRMT R5, R10, 0x8880, RZ ;  /* 0x000088800a057816 */ /* 0x000fe400000000ff */
[----:B------:R-:W-:-:S02]  /*0360*/  PRMT R9, R21, 0x7710, RZ ;  /* 0x0000771015097816 */ /* 0x000fc400000000ff */
[----:B------:R-:W-:Y:S02]  /*0370*/  PRMT R11, R11, 0x8880, RZ ;  /* 0x000088800b0b7816 */ /* 0x000fe400000000ff */
[----:B------:R-:W-:Y:S02]  /*0380*/  PRMT R5, R5, 0x7710, RZ ;  /* 0x0000771005057816 */ /* 0x000fe400000000ff */
[----:B------:R-:W-:Y:S02]  /*0390*/  IADD3 R8, R8, R9, RZ ;  /* 0x0000000908087210 */ /* 0x000fe40007ffe0ff */
[----:B------:R-:W-:Y:S02]  /*03a0*/  PRMT R9, R11, 0x7710, RZ ;  /* 0x000077100b097816 */ /* 0x000fe400000000ff */
[----:B------:R-:W-:Y:S02]  /*03b0*/  SHF.R.U32.HI R5, RZ, 0x3, R5 ;  /* 0x00000003ff057819 */ /* 0x000fe40000011605 */
[----:B------:R-:W-:-:S02]  /*03c0*/  IADD3 R7, R7, R20, RZ ;  /* 0x0000001407077210 */ /* 0x000fc40007ffe0ff */
[----:B------:R-:W-:Y:S02]  /*03d0*/  SHF.R.U32.HI R9, RZ, 0x3, R9 ;  /* 0x00000003ff097819 */ /* 0x000fe40000011609 */
[----:B------:R-:W-:Y:S02]  /*03e0*/  LOP3.LUT R5, R5, 0xffff, RZ, 0xc0, !PT ;  /* 0x0000ffff05057812 */ /* 0x000fe400078ec0ff */
[----:B------:R-:W-:Y:S02]  /*03f0*/  LOP3.LUT R9, R9, 0xffff, RZ, 0xc0, !PT ;  /* 0x0000ffff09097812 */ /* 0x000fe400078ec0ff */
[----:B------:R-:W-:Y:S02]  /*0400*/  LOP3.LUT R7, R7, 0xffff, RZ, 0xc0, !PT ;  /* 0x0000ffff07077812 */ /* 0x000fe400078ec0ff */
[----:B------:R-:W-:Y:S02]  /*0410*/  LOP3.LUT R8, R8, 0xffff, RZ, 0xc0, !PT ;  /* 0x0000ffff08087812 */ /* 0x000fe400078ec0ff */
[----:B------:R-:W-:-:S02]  /*0420*/  LEA.HI R6, R6, R19, RZ, 0x8 ;  /* 0x0000001306067211 */ /* 0x000fc400078f40ff */
[----:B------:R-:W-:Y:S02]  /*0430*/  PRMT R20, R5, 0x8880, RZ ;  /* 0x0000888005147816 */ /* 0x000fe400000000ff */
[----:B------:R-:W-:Y:S02]  /*0440*/  PRMT R5, R9, 0x8880, RZ ;  /* 0x0000888009057816 */ /* 0x000fe400000000ff */
[----:B------:R-:W-:Y:S02]  /*0450*/  PRMT R10, R7, 0x8880, RZ ;  /* 0x00008880070a7816 */ /* 0x000fe400000000ff */
[----:B------:R-:W-:Y:S02]  /*0460*/  PRMT R7, R8, 0x8880, RZ ;  /* 0x0000888008077816 */ /* 0x000fe400000000ff */
[----:B------:R-:W-:Y:S02]  /*0470*/  LOP3.LUT R8, R6, 0xffffff00, RZ, 0xc0, !PT ;  /* 0xffffff0006087812 */ /* 0x000fe400078ec0ff */
[----:B------:R-:W-:-:S02]  /*0480*/  LEA R11, R5, R20, 0x1 ;  /* 0x00000014050b7211 */ /* 0x000fc400078e08ff */
[----:B------:R-:W-:Y:S02]  /*0490*/  LOP3.LUT R5, R16, 0x7f, RZ, 0xc0, !PT ;  /* 0x0000007f10057812 */ /* 0x000fe400078ec0ff */
[----:B------:R-:W-:Y:S01]  /*04a0*/  IADD3 R8, R19, -R8, RZ ;  /* 0x8000000813087210 */ /* 0x000fe20007ffe0ff */
[----:B------:R-:W-:Y:S01]  /*04b0*/  IMAD R11, R11, 0x1800, RZ ;  /* 0x000018000b0b7824 */ /* 0x000fe200078e02ff */
[----:B------:R-:W-:Y:S02]  /*04c0*/  LEA R10, R7, R10, 0x3 ;  /* 0x0000000a070a7211 */ /* 0x000fe400078e18ff */
[C---:B------:R-:W-:Y:S02]  /*04d0*/  ISETP.GE.U32.AND P2, PT, R5.reuse, 0x60, PT ;  /* 0x000000600500780c */ /* 0x040fe40003f46070 */
[----:B------:R-:W-:Y:S01]  /*04e0*/  SHF.R.S32.HI R6, RZ, 0x8, R6 ;  /* 0x00000008ff067819 */ /* 0x000fe20000011406 */
[----:B------:R-:W-:Y:S01]  /*04f0*/  IMAD R10, R10, 0x60, RZ ;  /* 0x000000600a0a7824 */ /* 0x000fe200078e02ff */
[----:B------:R-:W-:-:S02]  /*0500*/  LEA R7, R5, R8, 0x8 ;  /* 0x0000000805077211 */ /* 0x000fc400078e40ff */
[----:B------:R-:W-:Y:S02]  /*0510*/  SHF.R.U32.HI R8, RZ, 0x1, R16 ;  /* 0x00000001ff087819 */ /* 0x000fe40000011610 */
[----:B------:R-:W-:Y:S01]  /*0520*/  SHF.L.U32 R9, R16, 0x4, RZ ;  /* 0x0000000410097819 */ /* 0x000fe200000006ff */
[----:B------:R-:W-:Y:S01]  /*0530*/  IMAD R7, R6, 0x6000, R7 ;  /* 0x0000600006077824 */ /* 0x000fe200078e0207 */
[----:B------:R-:W-:Y:S02]  /*0540*/  ISETP.LT.AND P1, PT, R19, 0x400, !P2 ;  /* 0x000004001300780c */ /* 0x000fe40005721270 */
[----:B------:R-:W-:Y:S01]  /*0550*/  LOP3.LUT R8, R8, 0x30, RZ, 0xc0, !PT ;  /* 0x0000003008087812 */ /* 0x000fe200078ec0ff */
[----:B-----5:R-:W-:Y:S01]  /*0560*/  IMAD.WIDE R26, R7, 0x4, R26 ;  /* 0x00000004071a7825 */ /* 0x020fe200078e021a */
[----:B------:R-:W-:Y:S02]  /*0570*/  LOP3.LUT R9, R9, 0x7f0, RZ, 0xc0, !PT ;  /* 0x000007f009097812 */ /* 0x000fe400078ec0ff */
[----:B------:R-:W-:-:S02]  /*0580*/  CS2R R6, SRZ ;  /* 0x0000000000067805 */ /* 0x000fc4000001ff00 */
[----:B------:R-:W-:Y:S02]  /*0590*/  IADD3 R11, R4, R10, R11 ;  /* 0x0000000a040b7210 */ /* 0x000fe40007ffe00b */
[----:B------:R-:W-:Y:S02]  /*05a0*/  CS2R R4, SRZ ;  /* 0x0000000000047805 */ /* 0x000fe4000001ff00 */
[----:B------:R-:W-:Y:S02]  /*05b0*/  IADD3 R17, R9, UR4, R8 ;  /* 0x0000000409117c10 */ /* 0x000fe4000fffe008 */
[----:B------:R-:W-:Y:S01]  /*05c0*/  CS2R R8, SRZ ;  /* 0x0000000000087805 */ /* 0x000fe2000001ff00 */
[----:B0-----:R-:W-:Y:S01]  /*05d0*/  IMAD.WIDE R24, R11, 0x4, R24 ;  /* 0x000000040b187825 */ /* 0x001fe200078e0218 */
[----:B------:R-:W-:Y:S01]  /*05e0*/  CS2R R10, SRZ ;  /* 0x00000000000a7805 */ /* 0x000fe2000001ff00 */
[----:B------:R-:W3:Y:S01]  /*05f0*/  @P1 LDG.E.EF.128 R4, desc[UR6][R26.64] ;  /* 0x000000061a041981 */ /* 0x000ee2000c0e1d00 */
[----:B--2---:R-:W-:-:S02]  /*0600*/  SEL R12, R12, RZ, P0 ;  /* 0x000000ff0c0c7207 */ /* 0x004fc40000000000 */
[----:B------:R-:W-:Y:S02]  /*0610*/  SEL R13, R13, RZ, P0 ;  /* 0x000000ff0d0d7207 */ /* 0x000fe40000000000 */
[----:B------:R-:W-:Y:S02]  /*0620*/  SEL R14, R14, RZ, P0 ;  /* 0x000000ff0e0e7207 */ /* 0x000fe40000000000 */
[----:B------:R-:W-:-:S05]  /*0630*/  SEL R15, R15, RZ, P0 ;  /* 0x000000ff0f0f7207 */ /* 0x000fca0000000000 */
[----:B------:R0:W-:Y:S01]  /*0640*/  STS.128 [R17], R12 ;  /* 0x0000000c11007388 */ /* 0x0001e20000000c00 */
[----:B------:R-:W-:Y:S06]  /*0650*/  BAR.SYNC.DEFER_BLOCKING 0x0 ;  /* 0x0000000000007b1d */ /* 0x000fec0000010000 */
[----:B------:R2:W4:Y:S02]  /*0660*/  @P0 LDG.E.EF.128 R8, desc[UR6][R24.64] ;  /* 0x0000000618080981 */ /* 0x000524000c0e1d00 */
[----:B--2---:R-:W2:Y:S01]  /*0670*/  LDC.64 R24, c[0x0][0x220] ;  /* 0x00008800ff187b82 */ /* 0x004ea20000000a00 */
[----:B------:R-:W-:Y:S01]  /*0680*/  LOP3.LUT R20, R16, 0x7f, RZ, 0xc0, !PT ;  /* 0x0000007f10147812 */ /* 0x000fe200078ec0ff */
[----:B------:R-:W-:-:S04]  /*0690*/  HFMA2.MMA R21, -RZ, RZ, 0, 0 ;  /* 0x00000000ff157435 */ /* 0x000fc800000001ff */
[C---:B--2---:R-:W-:Y:S01]  /*06a0*/  IMAD.WIDE.U32 R24, R20.reuse, 0x4, R24 ;  /* 0x0000000414187825 */ /* 0x044fe200078e0018 */
[----:B------:R-:W-:-:S05]  /*06b0*/  LEA R20, R20, UR4, 0x2 ;  /* 0x0000000414147c11 */ /* 0x000fca000f8e10ff */
[----:B------:R2:W5:Y:S04]  /*06c0*/  @!P2 LDG.E.EL R21, desc[UR6][R24.64] ;  /* 0x000000061815a981 */ /* 0x000568000c2e1900 */
[----:B------:R-:W2:Y:S04]  /*06d0*/  LDS R13, [R20] ;  /* 0x00000000140d7984 */ /* 0x000ea80000000800 */
[----:B------:R-:W-:Y:S04]  /*06e0*/  LDS R26, [R20+0x210] ;  /* 0x00021000141a7984 */ /* 0x000fe80000000800 */
[----:B------:R-:W-:Y:S04]  /*06f0*/  LDS R14, [R20+0x420] ;  /* 0x00042000140e7984 */ /* 0x000fe80000000800 */
[----:B------:R-:W-:Y:S01]  /*0700*/  LDS R15, [R20+0x630] ;  /* 0x00063000140f7984 */ /* 0x000fe20000000800 */
[----:B0-----:R-:W-:-:S02]  /*0710*/  LOP3.LUT R12, R16, 0x7f, RZ, 0xc0, !PT ;  /* 0x0000007f100c7812 */ /* 0x001fc400078ec0ff */
[----:B------:R-:W-:-:S03]  /*0720*/  MOV R27, RZ ;  /* 0x000000ff001b7202 */ /* 0x000fc60000000f00 */
[----:B-1----:R-:W-:Y:S01]  /*0730*/  IMAD.WIDE.U32 R28, R12, 0x4, R28 ;  /* 0x000000040c1c7825 */ /* 0x002fe200078e001c */
[----:B------:R-:W-:Y:S01]  /*0740*/  BAR.SYNC.DEFER_BLOCKING 0x0 ;  /* 0x0000000000007b1d */ /* 0x000fe20000010000 */
[----:B----4-:R-:W-:Y:S02]  /*0750*/  SEL R8, R8, RZ, P0 ;  /* 0x000000ff08087207 */ /* 0x010fe40000000000 */
[----:B------:R-:W-:Y:S02]  /*0760*/  SEL R9, R9, RZ, P0 ;  /* 0x000000ff09097207 */ /* 0x000fe40000000000 */
[----:B------:R-:W-:Y:S02]  /*0770*/  SEL R10, R10, RZ, P0 ;  /* 0x000000ff0a0a7207 */ /* 0x000fe40000000000 */
[----:B------:R-:W-:-:S05]  /*0780*/  SEL R11, R11, RZ, P0 ;  /* 0x000000ff0b0b7207 */ /* 0x000fca0000000000 */
[----:B------:R0:W-:Y:S01]  /*0790*/  STS.128 [R17], R8 ;  /* 0x0000000811007388 */ /* 0x0001e20000000c00 */
[----:B------:R-:W-:Y:S06]  /*07a0*/  BAR.SYNC.DEFER_BLOCKING 0x0 ;  /* 0x0000000000007b1d */ /* 0x000fec0000010000 */
[----:B------:R1:W4:Y:S01]  /*07b0*/  @!P2 LDG.E.EL R27, desc[UR6][R28.64] ;  /* 0x000000061c1ba981 */ /* 0x000322000c2e1900 */
[----:B--2---:R-:W-:-:S03]  /*07c0*/  FSEL R25, RZ, 1, !P1 ;  /* 0x3f800000ff197808 */ /* 0x004fc60004800000 */
[----:B-1----:R-:W-:Y:S04]  /*07d0*/  LDS R29, [R20] ;  /* 0x00000000141d7984 */ /* 0x002fe80000000800 */
[----:B------:R-:W1:Y:S01]  /*07e0*/  SHFL.BFLY PT, R28, R25, 0x10, 0x1f ;  /* 0x0e001f00191c7f89 */ /* 0x000e6200000e0000 */
[----:B-----5:R-:W-:Y:S02]  /*07f0*/  SEL R21, R21, RZ, !P2 ;  /* 0x000000ff15157207 */ /* 0x020fe40005000000 */
[----:B---3--:R-:W-:-:S03]  /*0800*/  SEL R4, R4, RZ, P1 ;  /* 0x000000ff04047207 */ /* 0x008fc60000800000 */
[----:B------:R-:W-:-:S04]  /*0810*/  FADD R13, R13, R21 ;  /* 0x000000150d0d7221 */ /* 0x000fc80000000000 */
[----:B0-----:R-:W-:Y:S01]  /*0820*/  FADD R11, R4, R13 ;  /* 0x0000000d040b7221 */ /* 0x001fe20000000000 */
[----:B-1----:R-:W-:-:S05]  /*0830*/  FADD R24, R25, R28 ;  /* 0x0000001c19187221 */ /* 0x002fca0000000000 */
[C---:B------:R-:W-:Y:S02]  /*0840*/  FSETP.GEU.AND P4, PT, |R24|.reuse, 1.175494350822287508e-38, PT ;  /* 0x008000001800780b */ /* 0x040fe40003f8e200 */
[----:B------:R-:W-:-:S13]  /*0850*/  FSETP.GT.AND P3, PT, |R24|, 8.50705917302346158658e+37, PT ;  /* 0x7e8000001800780b */ /* 0x000fda0003f64200 */
[----:B------:R-:W-:-:S04]  /*0860*/  @P3 FMUL R28, R28, 0.25 ;  /* 0x3e8000001c1c3820 */ /* 0x000fc80000400000 */
[----:B------:R-:W-:Y:S01]  /*0870*/  @!P4 FMUL R28, R28, 16777216 ;  /* 0x4b8000001c1cc820 */ /* 0x000fe20000400000 */
[----:B------:R-:W-:Y:S01]  /*0880*/  FADD R15, R15, R21 ;  /* 0x000000150f0f7221 */ /* 0x000fe20000000000 */
[----:B------:R-:W-:Y:S02]  /*0890*/  SEL R7, R7, RZ, P1 ;  /* 0x000000ff07077207 */ /* 0x000fe40000800000 */
[----:B----4-:R-:W-:Y:S01]  /*08a0*/  SEL R9, R27, RZ, !P2 ;  /* 0x000000ff1b097207 */ /* 0x010fe20005000000 */
[----:B------:R-:W-:-:S04]  /*08b0*/  FMUL R27, R24, 0.25 ;  /* 0x3e800000181b7820 */ /* 0x000fc80000400000 */
[----:B------:R-:W-:Y:S01]  /*08c0*/  FADD R4, R29, R9 ;  /* 0x000000091d047221 */ /* 0x000fe20000000000 */
[----:B------:R-:W-:-:S03]  /*08d0*/  FSEL R27, R27, R24, P3 ;  /* 0x000000181b1b7208 */ /* 0x000fc60001800000 */
[----:B------:R-:W-:Y:S02]  /*08e0*/  FADD R11, R11, R4 ;  /* 0x000000040b0b7221 */ /* 0x000fe40000000000 */
[----:B------:R-:W-:-:S04]  /*08f0*/  @!P4 FMUL R27, R27, 16777216 ;  /* 0x4b8000001b1bc820 */ /* 0x000fc80000400000 */
[----:B------:R0:W1:Y:S02]  /*0900*/  MUFU.RCP R13, R27 ;  /* 0x0000001b000d7308 */ /* 0x0000640000001000 */
[----:B0-----:R-:W-:-:S05]  /*0910*/  FSEL R27, R11, RZ, P1 ;  /* 0x000000ff0b1b7208 */ /* 0x001fca0000800000 */
[----:B------:R-:W0:Y:S01]  /*0920*/  SHFL.BFLY PT, R8, R27, 0x10, 0x1f ;  /* 0x0e001f001b087f89 */ /* 0x000e2200000e0000 */
[----:B-1----:R-:W-:-:S03]  /*0930*/  FMUL R4, R13, R28 ;  /* 0x0000001c0d047220 */ /* 0x002fc60000400000 */
[----:B------:R-:W1:Y:S01]  /*0940*/  SHFL.BFLY PT, R13, R24, 0x8, 0x1f ;  /* 0x0d001f00180d7f89 */ /* 0x000e6200000e0000 */
[----:B------:R-:W-:-:S04]  /*0950*/  FSETP.NEU.AND P3, PT, R24, RZ, PT ;  /* 0x000000ff1800720b */ /* 0x000fc80003f6d000 */
[----:B------:R-:W-:Y:S01]  /*0960*/  FSEL R4, R4, RZ, P3 ;  /* 0x000000ff04047208 */ /* 0x000fe20001800000 */
[----:B0-----:R-:W-:-:S04]  /*0970*/  FADD R8, -R27, R8 ;  /* 0x000000081b087221 */ /* 0x001fc80000000100 */
[C---:B------:R-:W-:Y:S01]  /*0980*/  FFMA R10, R8.reuse, R4, R27 ;  /* 0x00000004080a7223 */ /* 0x040fe2000000001b */
[----:B------:R-:W-:-:S04]  /*0990*/  FMUL R8, R8, R8 ;  /* 0x0000000808087220 */ /* 0x000fc80000400000 */
[----:B------:R-:W-:Y:S01]  /*09a0*/  FMUL R25, R25, R8 ;  /* 0x0000000819197220 */ /* 0x000fe20000400000 */
[----:B-1----:R-:W-:-:S03]  /*09b0*/  FADD R8, R24, R13 ;  /* 0x0000000d18087221 */ /* 0x002fc60000000000 */
[----:B------:R-:W-:Y:S02]  /*09c0*/  FFMA R4, R4, R25, RZ ;  /* 0x0000001904047223 */ /* 0x000fe400000000ff */
[C---:B------:R-:W-:Y:S01]  /*09d0*/  FSETP.GEU.AND P4, PT, |R8|.reuse, 1.175494350822287508e-38, PT ;  /* 0x008000000800780b */ /* 0x040fe20003f8e200 */
[C---:B------:R-:W-:Y:S01]  /*09e0*/  FMUL R25, R8.reuse, 0.25 ;  /* 0x3e80000008197820 */ /* 0x040fe20000400000 */
[----:B------:R-:W-:-:S04]  /*09f0*/  FSETP.GT.AND P3, PT, |R8|, 8.50705917302346158658e+37, PT ;  /* 0x7e8000000800780b */ /* 0x000fc80003f64200 */
[----:B------:R-:W-:-:S07]  /*0a00*/  FSEL R27, R25, R8, P3 ;  /* 0x00000008191b7208 */ /* 0x000fce0001800000 */
[----:B------:R-:W-:-:S04]  /*0a10*/  @!P4 FMUL R27, R27, 16777216 ;  /* 0x4b8000001b1bc820 */ /* 0x000fc80000400000 */
[----:B------:R-:W0:Y:S01]  /*0a20*/  MUFU.RCP R28, R27 ;  /* 0x0000001b001c7308 */ /* 0x000e220000001000 */
[----:B------:R-:W-:Y:S01]  /*0a30*/  @P3 FMUL R13, R13, 0.25 ;  /* 0x3e8000000d0d3820 */ /* 0x000fe20000400000 */
[----:B------:R-:W-:Y:S01]  /*0a40*/  SEL R25, R5, RZ, P1 ;  /* 0x000000ff05197207 */ /* 0x000fe20000800000 */
[----:B------:R-:W-:Y:S02]  /*0a50*/  FADD R5, R26, R21 ;  /* 0x000000151a057221 */ /* 0x000fe40000000000 */
[----:B------:R-:W-:-:S04]  /*0a60*/  @!P4 FMUL R13, R13, 16777216 ;  /* 0x4b8000000d0dc820 */ /* 0x000fc80000400000 */
[----:B0-----:R-:W-:Y:S01]  /*0a70*/  FMUL R26, R28, R13 ;  /* 0x0000000d1c1a7220 */ /* 0x001fe20000400000 */
[----:B------:R-:W-:Y:S01]  /*0a80*/  FADD R13, R25, R5 ;  /* 0x00000005190d7221 */ /* 0x000fe20000000000 */
[----:B------:R-:W-:Y:S01]  /*0a90*/  SEL R29, R6, RZ, P1 ;  /* 0x000000ff061d7207 */ /* 0x000fe20000800000 */
[----:B------:R-:W0:Y:S01]  /*0aa0*/  SHFL.BFLY PT, R5, R4, 0x8, 0x1f ;  /* 0x0d001f0004057f89 */ /* 0x000e2200000e0000 */
[----:B------:R-:W-:-:S03]  /*0ab0*/  FADD R6, R14, R21 ;  /* 0x000000150e067221 */ /* 0x000fc60000000000 */
[----:B------:R-:W-:Y:S04]  /*0ac0*/  LDS R28, [R20+0x210] ;  /* 0x00021000141c7984 */ /* 0x000fe80000000800 */
[----:B------:R-:W-:Y:S04]  /*0ad0*/  LDS R14, [R20+0x420] ;  /* 0x00042000140e7984 */ /* 0x000fe80000000800 */
[----:B------:R-:W1:Y:S01]  /*0ae0*/  SHFL.BFLY PT, R25, R10, 0x8, 0x1f ;  /* 0x0d001f000a197f89 */ /* 0x000e6200000e0000 */
[----:B0-----:R-:W-:-:S03]  /*0af0*/  FADD R5, R4, R5 ;  /* 0x0000000504057221 */ /* 0x001fc60000000000 */
[----:B------:R-:W-:Y:S01]  /*0b00*/  LDS R4, [R20+0x630] ;  /* 0x0006300014047984 */ /* 0x000fe20000000800 */
[----:B------:R-:W-:-:S03]  /*0b10*/  FSETP.NEU.AND P3, PT, R8, RZ, PT ;  /* 0x000000ff0800720b */ /* 0x000fc60003f6d000 */
[----:B------:R-:W0:Y:S01]  /*0b20*/  SHFL.BFLY PT, R21, R8, 0x4, 0x1f ;  /* 0x0c801f0008157f89 */ /* 0x000e2200000e0000 */
[----:B------:R-:W-:Y:S01]  /*0b30*/  FSEL R26, R26, RZ, P3 ;  /* 0x000000ff1a1a7208 */ /* 0x000fe20001800000 */
[----:B------:R-:W-:Y:S01]  /*0b40*/  BAR.SYNC.DEFER_BLOCKING 0x0 ;  /* 0x0000000000007b1d */ /* 0x000fe20000010000 */
[----:B-1----:R-:W-:-:S04]  /*0b50*/  FADD R25, -R10, R25 ;  /* 0x000000190a197221 */ /* 0x002fc80000000100 */
[C---:B------:R-:W-:Y:S01]  /*0b60*/  FFMA R10, R25.reuse, R26, R10 ;  /* 0x0000001a190a7223 */ /* 0x040fe2000000000a */
[----:B------:R-:W-:-:S04]  /*0b70*/  FMUL R25, R25, R25 ;  /* 0x0000001919197220 */ /* 0x000fc80000400000 */
[----:B------:R-:W-:Y:S01]  /*0b80*/  FMUL R24, R24, R25 ;  /* 0x0000001918187220 */ /* 0x000fe20000400000 */
[----:B------:R-:W-:Y:S01]  /*0b90*/  FADD R28, R28, R9 ;  /* 0x000000091c1c7221 */ /* 0x000fe20000000000 */
[----:B------:R-:W-:Y:S02]  /*0ba0*/  FADD R6, R29, R6 ;  /* 0x000000061d067221 */ /* 0x000fe40000000000 */
[----:B------:R-:W-:Y:S01]  /*0bb0*/  FFMA R24, R26, R24, R5 ;  /* 0x000000181a187223 */ /* 0x000fe20000000005 */
[----:B------:R-:W-:Y:S01]  /*0bc0*/  FADD R5, R7, R15 ;  /* 0x0000000f07057221 */ /* 0x000fe20000000000 */
[----:B------:R-:W-:Y:S01]  /*0bd0*/  FADD R7, R14, R9 ;  /* 0x000000090e077221 */ /* 0x000fe20000000000 */
[----:B------:R-:W-:Y:S01]  /*0be0*/  FADD R15, R13, R28 ;  /* 0x0000001c0d0f7221 */ /* 0x000fe20000000000 */
[----:B0-----:R-:W-:Y:S02]  /*0bf0*/  FADD R14, R8, R21 ;  /* 0x00000015080e7221 */ /* 0x001fe40000000000 */
[----:B------:R-:W-:Y:S01]  /*0c00*/  FADD R13, R6, R7 ;  /* 0x00000007060d7221 */ /* 0x000fe20000000000 */
[----:B------:R-:W-:-:S04]  /*0c10*/  FADD R4, R4, R9 ;  /* 0x0000000904047221 */ /* 0x000fc80000000000 */
[----:B------:R-:W-:Y:S01]  /*0c20*/  FADD R9, R5, R4 ;  /* 0x0000000405097221 */ /* 0x000fe20000000000 */
[C---:B------:R-:W-:Y:S01]  /*0c30*/  FSETP.GEU.AND P3, PT, |R14|.reuse, 1.175494350822287508e-38, PT ;  /* 0x008000000e00780b */ /* 0x040fe20003f6e200 */
[----:B------:R0:W-:Y:S01]  /*0c40*/  STS [R20], R11 ;  /* 0x0000000b14007388 */ /* 0x0001e20000000800 */
[----:B------:R-:W-:-:S03]  /*0c50*/  FMUL R7, R14, 0.25 ;  /* 0x3e8000000e077820 */ /* 0x000fc60000400000 */
[----:B------:R-:W-:Y:S01]  /*0c60*/  STS [R20+0x210], R15 ;  /* 0x0002100f14007388 */ /* 0x000fe20000000800 */
[----:B------:R-:W-:-:S03]  /*0c70*/  FSETP.GT.AND P1, PT, |R14|, 8.50705917302346158658e+37, PT ;  /* 0x7e8000000e00780b */ /* 0x000fc60003f24200 */
[----:B------:R-:W-:Y:S04]  /*0c80*/  STS [R20+0x420], R13 ;  /* 0x0004200d14007388 */ /* 0x000fe80000000800 */
[----:B------:R-:W-:Y:S01]  /*0c90*/  STS [R20+0x630], R9 ;  /* 0x0006300914007388 */ /* 0x000fe20000000800 */
[----:B------:R-:W-:Y:S01]  /*0ca0*/  FSEL R26, R7, R14, P1 ;  /* 0x0000000e071a7208 */ /* 0x000fe20000800000 */
[----:B------:R-:W-:Y:S04]  /*0cb0*/  BAR.SYNC.DEFER_BLOCKING 0x0 ;  /* 0x0000000000007b1d */ /* 0x000fe80000010000 */
[----:B------:R-:W-:-:S06]  /*0cc0*/  @!P3 FMUL R26, R26, 16777216 ;  /* 0x4b8000001a1ab820 */ /* 0x000fcc0000400000 */
[----:B------:R-:W1:Y:S01]  /*0cd0*/  MUFU.RCP R26, R26 ;  /* 0x0000001a001a7308 */ /* 0x000e620000001000 */
[----:B------:R-:W-:Y:S01]  /*0ce0*/  @P1 FMUL R21, R21, 0.25 ;  /* 0x3e80000015151820 */ /* 0x000fe20000400000 */
[----:B------:R-:W2:Y:S01]  /*0cf0*/  SHFL.BFLY PT, R27, R10, 0x4, 0x1f ;  /* 0x0c801f000a1b7f89 */ /* 0x000ea200000e0000 */
[----:B0-----:R-:W-:Y:S02]  /*0d00*/  IADD3 R11, R19, 0x1, RZ ;  /* 0x00000001130b7810 */ /* 0x001fe40007ffe0ff */
[----:B------:R-:W-:Y:S02]  /*0d10*/  @!P3 FMUL R21, R21, 16777216 ;  /* 0x4b8000001515b820 */ /* 0x000fe40000400000 */
[----:B------:R-:W-:Y:S01]  /*0d20*/  ISETP.LT.AND P1, PT, R11, 0x400, !P2 ;  /* 0x000004000b00780c */ /* 0x000fe20005721270 */
[----:B------:R-:W-:Y:S01]  /*0d30*/  LDS.128 R4, [R17] ;  /* 0x0000000011047984 */ /* 0x000fe20000000c00 */
[----:B-1----:R-:W-:-:S03]  /*0d40*/  FMUL R25, R26, R21 ;  /* 0x000000151a197220 */ /* 0x002fc60000400000 */
[----:B------:R-:W0:Y:S01]  /*0d50*/  SHFL.BFLY PT, R21, R14, 0x2, 0x1f ;  /* 0x0c401f000e157f89 */ /* 0x000e2200000e0000 */
[----:B------:R-:W-:Y:S02]  /*0d60*/  FSEL R11, RZ, 1, !P1 ;  /* 0x3f800000ff0b7808 */ /* 0x000fe40004800000 */
[----:B------:R-:W-:-:S03]  /*0d70*/  FSETP.NEU.AND P3, PT, R14, RZ, PT ;  /* 0x000000ff0e00720b */ /* 0x000fc60003f6d000 */
[----:B------:R-:W-:Y:S01]  /*0d80*/  SHFL.BFLY PT, R26, R11, 0x10, 0x1f ;  /* 0x0e001f000b1a7f89 */ /* 0x000fe200000e0000 */
[----:B------:R-:W-:Y:S01]  /*0d90*/  FSEL R25, R25, RZ, P3 ;  /* 0x000000ff19197208 */ /* 0x000fe20001800000 */
[----:B--2---:R-:W-:-:S04]  /*0da0*/  FADD R27, -R10, R27 ;  /* 0x0000001b0a1b7221 */ /* 0x004fc80000000100 */
[C---:B------:R-:W-:Y:S01]  /*0db0*/  FFMA R10, R27.reuse, R25, R10 ;  /* 0x000000191b0a7223 */ /* 0x040fe2000000000a */
[----:B------:R-:W-:Y:S01]  /*0dc0*/  FMUL R27, R27, R27 ;  /* 0x0000001b1b1b7220 */ /* 0x000fe20000400000 */
[----:B------:R-:W1:Y:S03]  /*0dd0*/  SHFL.BFLY PT, R29, R24, 0x4, 0x1f ;  /* 0x0c801f00181d7f89 */ /* 0x000e6600000e0000 */
[----:B------:R-:W-:Y:S01]  /*0de0*/  FMUL R27, R8, R27 ;  /* 0x0000001b081b7220 */ /* 0x000fe20000400000 */
[----:B0-----:R-:W-:-:S05]  /*0df0*/  FADD R8, R14, R21 ;  /* 0x000000150e087221 */ /* 0x001fca0000000000 */
[C---:B------:R-:W-:Y:S02]  /*0e00*/  FSETP.GEU.AND P5, PT, |R8|.reuse, 1.175494350822287508e-38, PT ;  /* 0x008000000800780b */ /* 0x040fe40003fae200 */
[----:B------:R-:W-:Y:S01]  /*0e10*/  FSETP.GT.AND P3, PT, |R8|, 8.50705917302346158658e+37, PT ;  /* 0x7e8000000800780b */ /* 0x000fe20003f64200 */
[----:B------:R0:W-:Y:S01]  /*0e20*/  @P0 STG.E.128 desc[UR6][R22.64], R4 ;  /* 0x0000000416000986 */ /* 0x0001e2000c101d06 */
[----:B-1----:R-:W-:Y:S01]  /*0e30*/  FADD R28, R24, R29 ;  /* 0x0000001d181c7221 */ /* 0x002fe20000000000 */
[----:B0-----:R-:W-:Y:S01]  /*0e40*/  FADD R5, R11, R26 ;  /* 0x0000001a0b057221 */ /* 0x001fe20000000000 */
[----:B------:R-:W-:-:S04]  /*0e50*/  FMUL R7, R8, 0.25 ;  /* 0x3e80000008077820 */ /* 0x000fc80000400000 */
[----:B------:R-:W-:Y:S02]  /*0e60*/  FSETP.GEU.AND P6, PT, |R5|, 1.175494350822287508e-38, PT ;  /* 0x008000000500780b */ /* 0x000fe40003fce200 */
[----:B------:R-:W-:Y:S01]  /*0e70*/  FSEL R7, R7, R8, P3 ;  /* 0x0000000807077208 */ /* 0x000fe20001800000 */
[C---:B------:R-:W-:Y:S01]  /*0e80*/  FMUL R4, R5.reuse, 0.25 ;  /* 0x3e80000005047820 */ /* 0x040fe20000400000 */
[----:B------:R-:W-:-:S03]  /*0e90*/  FSETP.GT.AND P4, PT, |R5|, 8.50705917302346158658e+37, PT ;  /* 0x7e8000000500780b */ /* 0x000fc60003f84200 */
[----:B------:R-:W-:Y:S01]  /*0ea0*/  @!P5 FMUL R7, R7, 16777216 ;  /* 0x4b8000000707d820 */ /* 0x000fe20000400000 */
[----:B------:R-:W-:-:S03]  /*0eb0*/  FSEL R6, R4, R5, P4 ;  /* 0x0000000504067208 */ /* 0x000fc60002000000 */
[----:B------:R-:W0:Y:S01]  /*0ec0*/  MUFU.RCP R4, R7 ;  /* 0x0000000700047308 */ /* 0x000e220000001000 */
[----:B------:R-:W-:Y:S01]  /*0ed0*/  FFMA R25, R25, R27, R28 ;  /* 0x0000001b19197223 */ /* 0x000fe2000000001c */
[----:B------:R-:W-:Y:S01]  /*0ee0*/  @!P6 FMUL R6, R6, 16777216 ;  /* 0x4b8000000606e820 */ /* 0x000fe20000400000 */
[----:B------:R-:W1:Y:S01]  /*0ef0*/  SHFL.BFLY PT, R27, R10, 0x2, 0x1f ;  /* 0x0c401f000a1b7f89 */ /* 0x000e6200000e0000 */
[----:B------:R-:W-:-:S04]  /*0f00*/  @P3 FMUL R21, R21, 0.25 ;  /* 0x3e80000015153820 */ /* 0x000fc80000400000 */
[----:B------:R-:W2:Y:S01]  /*0f10*/  MUFU.RCP R29, R6 ;  /* 0x00000006001d7308 */ /* 0x000ea20000001000 */
[----:B------:R-:W-:Y:S01]  /*0f20*/  @!P5 FMUL R21, R21, 16777216 ;  /* 0x4b8000001515d820 */ /* 0x000fe20000400000 */
[----:B------:R-:W-:Y:S01]  /*0f30*/  @P4 FMUL R26, R26, 0.25 ;  /* 0x3e8000001a1a4820 */ /* 0x000fe20000400000 */
[----:B------:R-:W3:Y:S02]  /*0f40*/  SHFL.BFLY PT, R24, R5, 0x8, 0x1f ;  /* 0x0d001f0005187f89 */ /* 0x000ee400000e0000 */
[----:B0-----:R-:W-:Y:S02]  /*0f50*/  FMUL R21, R4, R21 ;  /* 0x0000001504157220 */ /* 0x001fe40000400000 */
[----:B------:R-:W0:Y:S01]  /*0f60*/  SHFL.BFLY PT, R4, R25, 0x2, 0x1f ;  /* 0x0c401f0019047f89 */ /* 0x000e2200000e0000 */
[----:B------:R-:W-:Y:S01]  /*0f70*/  @!P6 FMUL R26, R26, 16777216 ;  /* 0x4b8000001a1ae820 */ /* 0x000fe20000400000 */
[----:B------:R-:W-:Y:S01]  /*0f80*/  FSEL R15, R15, RZ, P1 ;  /* 0x000000ff0f0f7208 */ /* 0x000fe20000800000 */
[----:B------:R-:W-:Y:S01]  /*0f90*/  BAR.SYNC.DEFER_BLOCKING 0x0 ;  /* 0x0000000000007b1d */ /* 0x000fe20000010000 */
[----:B------:R-:W-:Y:S01]  /*0fa0*/  FSETP.NEU.AND P1, PT, R8, RZ, PT ;  /* 0x000000ff0800720b */ /* 0x000fe20003f2d000 */
[----:B--2---:R-:W-:-:S03]  /*0fb0*/  FMUL R7, R29, R26 ;  /* 0x0000001a1d077220 */ /* 0x004fc60000400000 */
[----:B------:R-:W-:Y:S01]  /*0fc0*/  FSEL R21, R21, RZ, P1 ;  /* 0x000000ff15157208 */ /* 0x000fe20000800000 */
[----:B------:R-:W2:Y:S01]  /*0fd0*/  SHFL.BFLY PT, R26, R15, 0x10, 0x1f ;  /* 0x0e001f000f1a7f89 */ /* 0x000ea200000e0000 */
[----:B-1----:R-:W-:-:S04]  /*0fe0*/  FADD R27, -R10, R27 ;  /* 0x0000001b0a1b7221 */ /* 0x002fc80000000100 */
[C---:B------:R-:W-:Y:S01]  /*0ff0*/  FFMA R6, R27.reuse, R21, R10 ;  /* 0x000000151b067223 */ /* 0x040fe2000000000a */
[----:B------:R-:W-:-:S04]  /*1000*/  FMUL R27, R27, R27 ;  /* 0x0000001b1b1b7220 */ /* 0x000fc80000400000 */
[----:B------:R-:W-:Y:S01]  /*1010*/  FMUL R10, R14, R27 ;  /* 0x0000001b0e0a7220 */ /* 0x000fe20000400000 */
[----:B---3--:R-:W-:Y:S01]  /*1020*/  FADD R14, R5, R24 ;  /* 0x00000018050e7221 */ /* 0x008fe20000000000 */
[----:B0-----:R-:W-:Y:S01]  /*1030*/  FADD R4, R25, R4 ;  /* 0x0000000419047221 */ /* 0x001fe20000000000 */
[----:B------:R-:W-:-:S03]  /*1040*/  FSETP.NEU.AND P1, PT, R5, RZ, PT ;  /* 0x000000ff0500720b */ /* 0x000fc60003f2d000 */
[C---:B------:R-:W-:Y:S01]  /*1050*/  FSETP.GEU.AND P3, PT, |R14|.reuse, 1.175494350822287508e-38, PT ;  /* 0x008000000e00780b */ /* 0x040fe20003f6e200 */
[----:B------:R-:W-:Y:S01]  /*1060*/  FFMA R10, R21, R10, R4 ;  /* 0x0000000a150a7223 */ /* 0x000fe20000000004 */
[----:B------:R-:W-:Y:S01]  /*1070*/  FSEL R4, R7, RZ, P1 ;  /* 0x000000ff07047208 */ /* 0x000fe20000800000 */
[C---:B------:R-:W-:Y:S01]  /*1080*/  FMUL R7, R14.reuse, 0.25 ;  /* 0x3e8000000e077820 */ /* 0x040fe20000400000 */
[----:B------:R-:W-:Y:S01]  /*1090*/  FSETP.GT.AND P1, PT, |R14|, 8.50705917302346158658e+37, PT ;  /* 0x7e8000000e00780b */ /* 0x000fe20003f24200 */
[----:B--2---:R-:W-:-:S03]  /*10a0*/  FADD R26, -R15, R26 ;  /* 0x0000001a0f1a7221 */ /* 0x004fc60000000100 */
[----:B------:R-:W-:Y:S01]  /*10b0*/  FSEL R21, R7, R14, P1 ;  /* 0x0000000e07157208 */ /* 0x000fe20000800000 */
[C---:B------:R-:W-:Y:S01]  /*10c0*/  FFMA R15, R26.reuse, R4, R15 ;  /* 0x000000041a0f7223 */ /* 0x040fe2000000000f */
[----:B------:R-:W-:Y:S01]  /*10d0*/  FMUL R26, R26, R26 ;  /* 0x0000001a1a1a7220 */ /* 0x000fe20000400000 */
[----:B------:R-:W0:Y:S02]  /*10e0*/  SHFL.BFLY PT, R7, R14, 0x4, 0x1f ;  /* 0x0c801f000e077f89 */ /* 0x000e2400000e0000 */
[----:B------:R-:W-:Y:S01]  /*10f0*/  @!P3 FMUL R21, R21, 16777216 ;  /* 0x4b8000001515b820 */ /* 0x000fe20000400000 */
[----:B------:R-:W-:Y:S02]  /*1100*/  FMUL R11, R11, R26 ;  /* 0x0000001a0b0b7220 */ /* 0x000fe40000400000 */
[----:B------:R-:W1:Y:S03]  /*1110*/  SHFL.BFLY PT, R26, R15, 0x8, 0x1f ;  /* 0x0d001f000f1a7f89 */ /* 0x000e6600000e0000 */
[----:B------:R-:W2:Y:S01]  /*1120*/  MUFU.RCP R21, R21 ;  /* 0x0000001500157308 */ /* 0x000ea20000001000 */
[----:B------:R-:W-:Y:S01]  /*1130*/  FFMA R11, R4, R11, RZ ;  /* 0x0000000b040b7223 */ /* 0x000fe200000000ff */
[----:B------:R-:W-:-:S04]  /*1140*/  @P1 FMUL R24, R24, 0.25 ;  /* 0x3e80000018181820 */ /* 0x000fc80000400000 */
[----:B------:R-:W3:Y:S01]  /*1150*/  SHFL.BFLY PT, R28, R11, 0x8, 0x1f ;  /* 0x0d001f000b1c7f89 */ /* 0x000ee200000e0000 */
[----:B------:R-:W-:Y:S01]  /*1160*/  @!P3 FMUL R24, R24, 16777216 ;  /* 0x4b8000001818b820 */ /* 0x000fe20000400000 */
[----:B------:R-:W-:-:S03]  /*1170*/  FSETP.NEU.AND P1, PT, R14, RZ, PT ;  /* 0x000000ff0e00720b */ /* 0x000fc60003f2d000 */
[----:B--2---:R-:W-:Y:S01]  /*1180*/  FMUL R24, R21, R24 ;  /* 0x0000001815187220 */ /* 0x004fe20000400000 */
[----:B0-----:R-:W-:-:S04]  /*1190*/  FADD R4, R14, R7 ;  /* 0x000000070e047221 */ /* 0x001fc80000000000 */
[----:B------:R-:W-:Y:S01]  /*11a0*/  FSEL R24, R24, RZ, P1 ;  /* 0x000000ff18187208 */ /* 0x000fe20000800000 */
[----:B-1----:R-:W-:Y:S01]  /*11b0*/  FADD R26, -R15, R26 ;  /* 0x0000001a0f1a7221 */ /* 0x002fe20000000100 */
[C---:B------:R-:W-:Y:S01]  /*11c0*/  FSETP.GEU.AND P3, PT, |R4|.reuse, 1.175494350822287508e-38, PT ;  /* 0x008000000400780b */ /* 0x040fe20003f6e200 */
[C---:B------:R-:W-:Y:S01]  /*11d0*/  FMUL R25, R4.reuse, 0.25 ;  /* 0x3e80000004197820 */ /* 0x040fe20000400000 */
[----:B------:R-:W-:Y:S01]  /*11e0*/  FSETP.GT.AND P1, PT, |R4|, 8.50705917302346158658e+37, PT ;  /* 0x7e8000000400780b */ /* 0x000fe20003f24200 */
[C---:B------:R-:W-:Y:S01]  /*11f0*/  FFMA R21, R26.reuse, R24, R15 ;  /* 0x000000181a157223 */ /* 0x040fe2000000000f */
[----:B------:R-:W-:Y:S02]  /*1200*/  FMUL R26, R26, R26 ;  /* 0x0000001a1a1a7220 */ /* 0x000fe40000400000 */
[----:B------:R-:W-:Y:S01]  /*1210*/  FSEL R25, R25, R4, P1 ;  /* 0x0000000419197208 */ /* 0x000fe20000800000 */
[----:B---3--:R-:W-:Y:S01]  /*1220*/  FADD R11, R11, R28 ;  /* 0x0000001c0b0b7221 */ /* 0x008fe20000000000 */
[----:B------:R-:W-:Y:S01]  /*1230*/  FMUL R15, R5, R26 ;  /* 0x0000001a050f7220 */ /* 0x000fe20000400000 */
[----:B------:R-:W0:Y:S04]  /*1240*/  SHFL.BFLY PT, R28, R21, 0x4, 0x1f ;  /* 0x0c801f00151c7f89 */ /* 0x000e2800000e0000 */
[----:B------:R-:W1:Y:S01]  /*1250*/  SHFL.BFLY PT, R5, R8, 0x1, 0x1f ;  /* 0x0c201f0008057f89 */ /* 0x000e6200000e0000 */
[----:B------:R-:W-:-:S04]  /*1260*/  @!P3 FMUL R25, R25, 16777216 ;  /* 0x4b8000001919b820 */ /* 0x000fc80000400000 */
[----:B------:R-:W2:Y:S01]  /*1270*/  MUFU.RCP R26, R25 ;  /* 0x00000019001a7308 */ /* 0x000ea20000001000 */
[----:B------:R-:W-:Y:S01]  /*1280*/  @P1 FMUL R7, R7, 0.25 ;  /* 0x3e80000007071820 */ /* 0x000fe20000400000 */
[----:B------:R-:W-:-:S03]  /*1290*/  FFMA R11, R24, R15, R11 ;  /* 0x0000000f180b7223 */ /* 0x000fc6000000000b */
[----:B------:R-:W-:Y:S01]  /*12a0*/  @!P3 FMUL R7, R7, 16777216 ;  /* 0x4b8000000707b820 */ /* 0x000fe20000400000 */
[----:B------:R-:W-:-:S03]  /*12b0*/  FSETP.NEU.AND P1, PT, R4, RZ, PT ;  /* 0x000000ff0400720b */ /* 0x000fc60003f2d000 */
[----:B--2---:R-:W-:Y:S01]  /*12c0*/  FMUL R24, R26, R7 ;  /* 0x000000071a187220 */ /* 0x004fe20000400000 */
[----:B0-----:R-:W-:Y:S01]  /*12d0*/  FADD R28, -R21, R28 ;  /* 0x0000001c151c7221 */ /* 0x001fe20000000100 */
[----:B-1----:R-:W-:-:S03]  /*12e0*/  FADD R7, R8, R5 ;  /* 0x0000000508077221 */ /* 0x002fc60000000000 */
[----:B------:R-:W-:Y:S01]  /*12f0*/  FSEL R24, R24, RZ, P1 ;  /* 0x000000ff18187208 */ /* 0x000fe20000800000 */
[C---:B------:R-:W-:Y:S01]  /*1300*/  FMUL R15, R28.reuse, R28 ;  /* 0x0000001c1c0f7220 */ /* 0x040fe20000400000 */
[----:B------:R-:W0:Y:S01]  /*1310*/  SHFL.BFLY PT, R26, R11, 0x4, 0x1f ;  /* 0x0c801f000b1a7f89 */ /* 0x000e2200000e0000 */
[C---:B------:R-:W-:Y:S02]  /*1320*/  FSETP.GEU.AND P3, PT, |R7|.reuse, 1.175494350822287508e-38, PT ;  /* 0x008000000700780b */ /* 0x040fe40003f6e200 */
[----:B------:R-:W-:Y:S01]  /*1330*/  FFMA R21, R28, R24, R21 ;  /* 0x000000181c157223 */ /* 0x000fe20000000015 */
[----:B------:R-:W-:Y:S01]  /*1340*/  FMUL R14, R14, R15 ;  /* 0x0000000f0e0e7220 */ /* 0x000fe20000400000 */
[C---:B------:R-:W-:Y:S01]  /*1350*/  FMUL R28, R7.reuse, 0.25 ;  /* 0x3e800000071c7820 */ /* 0x040fe20000400000 */
[----:B------:R-:W1:Y:S01]  /*1360*/  SHFL.BFLY PT, R15, R4, 0x2, 0x1f ;  /* 0x0c401f00040f7f89 */ /* 0x000e6200000e0000 */
[----:B------:R-:W-:-:S04]  /*1370*/  FSETP.GT.AND P1, PT, |R7|, 8.50705917302346158658e+37, PT ;  /* 0x7e8000000700780b */ /* 0x000fc80003f24200 */
[----:B------:R-:W-:-:S05]  /*1380*/  FSEL R28, R28, R7, P1 ;  /* 0x000000071c1c7208 */ /* 0x000fca0000800000 */
[----:B------:R-:W-:Y:S01]  /*1390*/  @!P3 FMUL R28, R28, 16777216 ;  /* 0x4b8000001c1cb820 */ /* 0x000fe20000400000 */
[----:B------:R-:W2:Y:S04]  /*13a0*/  SHFL.BFLY PT, R27, R6, 0x1, 0x1f ;  /* 0x0c201f00061b7f89 */ /* 0x000ea800000e0000 */
[----:B------:R-:W3:Y:S01]  /*13b0*/  SHFL.BFLY PT, R25, R10, 0x1, 0x1f ;  /* 0x0c201f000a197f89 */ /* 0x000ee200000e0000 */
[----:B------:R-:W4:Y:S01]  /*13c0*/  MUFU.RCP R28, R28 ;  /* 0x0000001c001c7308 */ /* 0x000f220000001000 */
[----:B0-----:R-:W-:Y:S01]  /*13d0*/  FADD R11, R11, R26 ;  /* 0x0000001a0b0b7221 */ /* 0x001fe20000000000 */
[----:B------:R-:W-:-:S03]  /*13e0*/  @P1 FMUL R5, R5, 0.25 ;  /* 0x3e80000005051820 */ /* 0x000fc60000400000 */
[----:B------:R-:W-:Y:S01]  /*13f0*/  FFMA R24, R24, R14, R11 ;  /* 0x0000000e18187223 */ /* 0x000fe2000000000b */
[----:B-1----:R-:W-:Y:S01]  /*1400*/  FADD R14, R4, R15 ;  /* 0x0000000f040e7221 */ /* 0x002fe20000000000 */
[----:B------:R-:W-:-:S04]  /*1410*/  @!P3 FMUL R5, R5, 16777216 ;  /* 0x4b8000000505b820 */ /* 0x000fc80000400000 */
[----:B------:R-:W-:Y:S01]  /*1420*/  FSETP.GEU.AND P4, PT, |R14|, 1.175494350822287508e-38, PT ;  /* 0x008000000e00780b */ /* 0x000fe20003f8e200 */
[----:B----4-:R-:W-:Y:S01]  /*1430*/  FMUL R11, R28, R5 ;  /* 0x000000051c0b7220 */ /* 0x010fe20000400000 */
[C---:B------:R-:W-:Y:S01]  /*1440*/  FMUL R5, R14.reuse, 0.25 ;  /* 0x3e8000000e057820 */ /* 0x040fe20000400000 */
[----:B------:R-:W-:Y:S02]  /*1450*/  FSETP.GT.AND P1, PT, |R14|, 8.50705917302346158658e+37, PT ;  /* 0x7e8000000e00780b */ /* 0x000fe40003f24200 */
[----:B------:R-:W-:Y:S02]  /*1460*/  FSETP.NEU.AND P3, PT, R7, RZ, PT ;  /* 0x000000ff0700720b */ /* 0x000fe40003f6d000 */
[----:B------:R-:W-:Y:S01]  /*1470*/  FSEL R26, R5, R14, P1 ;  /* 0x0000000e051a7208 */ /* 0x000fe20000800000 */
[----:B--2---:R-:W-:Y:S01]  /*1480*/  FADD R27, -R6, R27 ;  /* 0x0000001b061b7221 */ /* 0x004fe20000000100 */
[----:B------:R-:W-:Y:S01]  /*1490*/  FSEL R11, R11, RZ, P3 ;  /* 0x000000ff0b0b7208 */ /* 0x000fe20001800000 */
[----:B---3--:R-:W-:-:S03]  /*14a0*/  FADD R10, R10, R25 ;  /* 0x000000190a0a7221 */ /* 0x008fc60000000000 */
[----:B------:R-:W-:Y:S01]  /*14b0*/  @!P4 FMUL R26, R26, 16777216 ;  /* 0x4b8000001a1ac820 */ /* 0x000fe20000400000 */
[----:B------:R-:W0:Y:S01]  /*14c0*/  SHFL.BFLY PT, R25, R14, 0x1, 0x1f ;  /* 0x0c201f000e197f89 */ /* 0x000e2200000e0000 */
[C---:B------:R-:W-:Y:S01]  /*14d0*/  FFMA R5, R27.reuse, R11, R6 ;  /* 0x0000000b1b057223 */ /* 0x040fe20000000006 */
[----:B------:R-:W-:Y:S02]  /*14e0*/  FMUL R27, R27, R27 ;  /* 0x0000001b1b1b7220 */ /* 0x000fe40000400000 */
[----:B------:R-:W1:Y:S01]  /*14f0*/  SHFL.BFLY PT, R6, R21, 0x2, 0x1f ;  /* 0x0c401f0015067f89 */ /* 0x000e6200000e0000 */
[----:B------:R-:W2:Y:S01]  /*1500*/  MUFU.RCP R26, R26 ;  /* 0x0000001a001a7308 */ /* 0x000ea20000001000 */
[----:B------:R-:W-:Y:S01]  /*1510*/  FMUL R27, R8, R27 ;  /* 0x0000001b081b7220 */ /* 0x000fe20000400000 */
[----:B------:R-:W-:-:S03]  /*1520*/  @P1 FMUL R15, R15, 0.25 ;  /* 0x3e8000000f0f1820 */ /* 0x000fc60000400000 */
[----:B------:R-:W-:Y:S02]  /*1530*/  FFMA R11, R11, R27, R10 ;  /* 0x0000001b0b0b7223 */ /* 0x000fe4000000000a */
[----:B------:R-:W3:Y:S01]  /*1540*/  SHFL.BFLY PT, R27, R24, 0x2, 0x1f ;  /* 0x0c401f00181b7f89 */ /* 0x000ee200000e0000 */
[----:B------:R-:W-:Y:S01]  /*1550*/  @!P4 FMUL R15, R15, 16777216 ;  /* 0x4b8000000f0fc820 */ /* 0x000fe20000400000 */
[----:B------:R-:W-:-:S03]  /*1560*/  FSETP.NEU.AND P1, PT, R14, RZ, PT ;  /* 0x000000ff0e00720b */ /* 0x000fc60003f2d000 */
[----:B--2---:R-:W-:Y:S01]  /*1570*/  FMUL R8, R26, R15 ;  /* 0x0000000f1a087220 */ /* 0x004fe20000400000 */
[----:B0-----:R-:W-:-:S04]  /*1580*/  FADD R15, R14, R25 ;  /* 0x000000190e0f7221 */ /* 0x001fc80000000000 */
[----:B------:R-:W-:Y:S01]  /*1590*/  FSEL R8, R8, RZ, P1 ;  /* 0x000000ff08087208 */ /* 0x000fe20000800000 */
[----:B-1----:R-:W-:Y:S01]  /*15a0*/  FADD R6, -R21, R6 ;  /* 0x0000000615067221 */ /* 0x002fe20000000100 */
[----:B------:R-:W-:-:S03]  /*15b0*/  FSETP.GEU.AND P4, PT, |R15|, 1.175494350822287508e-38, PT ;  /* 0x008000000f00780b */ /* 0x000fc60003f8e200 */
[C---:B------:R-:W-:Y:S01]  /*15c0*/  FFMA R21, R6.reuse, R8, R21 ;  /* 0x0000000806157223 */ /* 0x040fe20000000015 */
[----:B------:R-:W-:Y:S01]  /*15d0*/  FMUL R29, R6, R6 ;  /* 0x00000006061d7220 */ /* 0x000fe20000400000 */
[C---:B------:R-:W-:Y:S01]  /*15e0*/  FMUL R6, R15.reuse, 0.25 ;  /* 0x3e8000000f067820 */ /* 0x040fe20000400000 */
[----:B------:R-:W-:Y:S01]  /*15f0*/  FSETP.GT.AND P3, PT, |R15|, 8.50705917302346158658e+37, PT ;  /* 0x7e8000000f00780b */ /* 0x000fe20003f64200 */
[----:B---3--:R-:W-:Y:S01]  /*1600*/  FADD R27, R24, R27 ;  /* 0x0000001b181b7221 */ /* 0x008fe20000000000 */
[----:B------:R-:W-:Y:S02]  /*1610*/  IADD3 R10, R19, 0x2, RZ ;  /* 0x00000002130a7810 */ /* 0x000fe40007ffe0ff */
[----:B------:R-:W-:Y:S01]  /*1620*/  FSEL R24, R6, R15, P3 ;  /* 0x0000000f06187208 */ /* 0x000fe20001800000 */
[----:B------:R-:W-:Y:S01]  /*1630*/  FMUL R4, R4, R29 ;  /* 0x0000001d04047220 */ /* 0x000fe20000400000 */
[----:B------:R-:W-:-:S03]  /*1640*/  ISETP.LT.AND P1, PT, R10, 0x400, !P2 ;  /* 0x000004000a00780c */ /* 0x000fc60005721270 */
[----:B------:R-:W-:Y:S01]  /*1650*/  @!P4 FMUL R24, R24, 16777216 ;  /* 0x4b8000001818c820 */ /* 0x000fe20000400000 */
[----:B------:R-:W-:Y:S01]  /*1660*/  FFMA R4, R8, R4, R27 ;  /* 0x0000000408047223 */ /* 0x000fe2000000001b */
[----:B------:R-:W-:Y:S01]  /*1670*/  FSEL R6, RZ, 1, !P1 ;  /* 0x3f800000ff067808 */ /* 0x000fe20004800000 */
[----:B------:R-:W0:Y:S03]  /*1680*/  SHFL.BFLY PT, R8, R21, 0x1, 0x1f ;  /* 0x0c201f0015087f89 */ /* 0x000e2600000e0000 */
[----:B------:R-:W1:Y:S01]  /*1690*/  MUFU.RCP R24, R24 ;  /* 0x0000001800187308 */ /* 0x000e620000001000 */
[----:B------:R-:W2:Y:S01]  /*16a0*/  SHFL.BFLY PT, R27, R6, 0x10, 0x1f ;  /* 0x0e001f00061b7f89 */ /* 0x000ea200000e0000 */
[----:B------:R-:W-:-:S03]  /*16b0*/  @P3 FMUL R25, R25, 0.25 ;  /* 0x3e80000019193820 */ /* 0x000fc60000400000 */
[----:B------:R-:W3:Y:S01]  /*16c0*/  SHFL.BFLY PT, R29, R4, 0x1, 0x1f ;  /* 0x0c201f00041d7f89 */ /* 0x000ee200000e0000 */
[----:B------:R-:W-:Y:S01]  /*16d0*/  @!P4 FMUL R25, R25, 16777216 ;  /* 0x4b8000001919c820 */ /* 0x000fe20000400000 */
[----:B------:R-:W-:-:S03]  /*16e0*/  FSETP.NEU.AND P3, PT, R15, RZ, PT ;  /* 0x000000ff0f00720b */ /* 0x000fc60003f6d000 */
[----:B-1----:R-:W-:-:S05]  /*16f0*/  FMUL R10, R24, R25 ;  /* 0x00000019180a7220 */ /* 0x002fca0000400000 */
[----:B------:R-:W-:Y:S01]  /*1700*/  FSEL R10, R10, RZ, P3 ;  /* 0x000000ff0a0a7208 */ /* 0x000fe20001800000 */
[----:B0-----:R-:W-:-:S04]  /*1710*/  FADD R8, -R21, R8 ;  /* 0x0000000815087221 */ /* 0x001fc80000000100 */
[C---:B------:R-:W-:Y:S01]  /*1720*/  FFMA R21, R8.reuse, R10, R21 ;  /* 0x0000000a08157223 */ /* 0x040fe20000000015 */
[----:B------:R-:W-:Y:S01]  /*1730*/  FMUL R25, R8, R8 ;  /* 0x0000000808197220 */ /* 0x000fe20000400000 */
[----:B--2---:R-:W-:-:S03]  /*1740*/  FADD R8, R6, R27 ;  /* 0x0000001b06087221 */ /* 0x004fc60000000000 */
[----:B------:R-:W-:Y:S01]  /*1750*/  FMUL R14, R14, R25 ;  /* 0x000000190e0e7220 */ /* 0x000fe20000400000 */
[----:B---3--:R-:W-:Y:S02]  /*1760*/  FADD R25, R4, R29 ;  /* 0x0000001d04197221 */ /* 0x008fe40000000000 */
[----:B------:R-:W0:Y:S01]  /*1770*/  SHFL.BFLY PT, R29, R8, 0x8, 0x1f ;  /* 0x0d001f00081d7f89 */ /* 0x000e2200000e0000 */
[C---:B------:R-:W-:Y:S01]  /*1780*/  FSETP.GEU.AND P4, PT, |R8|.reuse, 1.175494350822287508e-38, PT ;  /* 0x008000000800780b */ /* 0x040fe20003f8e200 */
[C---:B------:R-:W-:Y:S01]  /*1790*/  FMUL R4, R8.reuse, 0.25 ;  /* 0x3e80000008047820 */ /* 0x040fe20000400000 */
[----:B------:R-:W-:-:S04]  /*17a0*/  FSETP.GT.AND P3, PT, |R8|, 8.50705917302346158658e+37, PT ;  /* 0x7e8000000800780b */ /* 0x000fc80003f64200 */
[----:B------:R-:W-:Y:S02]  /*17b0*/  FSEL R4, R4, R8, P3 ;  /* 0x0000000804047208 */ /* 0x000fe40001800000 */
[----:B------:R-:W-:Y:S01]  /*17c0*/  FSEL R13, R13, RZ, P1 ;  /* 0x000000ff0d0d7208 */ /* 0x000fe20000800000 */
[----:B------:R-:W-:-:S04]  /*17d0*/  FFMA R25, R10, R14, R25 ;  /* 0x0000000e0a197223 */ /* 0x000fc80000000019 */
[----:B------:R-:W-:Y:S01]  /*17e0*/  @!P4 FMUL R4, R4, 16777216 ;  /* 0x4b8000000404c820 */ /* 0x000fe20000400000 */
[----:B------:R-:W1:Y:S01]  /*17f0*/  SHFL.BFLY PT, R14, R13, 0x10, 0x1f ;  /* 0x0e001f000d0e7f89 */ /* 0x000e6200000e0000 */
[----:B------:R-:W-:-:S04]  /*1800*/  @P3 FMUL R27, R27, 0.25 ;  /* 0x3e8000001b1b3820 */ /* 0x000fc80000400000 */
[----:B------:R-:W2:Y:S01]  /*1810*/  MUFU.RCP R4, R4 ;  /* 0x0000000400047308 */ /* 0x000ea20000001000 */
[----:B0-----:R-:W-:Y:S01]  /*1820*/  FADD R10, R8, R29 ;  /* 0x0000001d080a7221 */ /* 0x001fe20000000000 */
[----:B------:R-:W-:-:S04]  /*1830*/  @!P4 FMUL R27, R27, 16777216 ;  /* 0x4b8000001b1bc820 */ /* 0x000fc80000400000 */
[C---:B------:R-:W-:Y:S01]  /*1840*/  FSETP.GEU.AND P4, PT, |R10|.reuse, 1.175494350822287508e-38, PT ;  /* 0x008000000a00780b */ /* 0x040fe20003f8e200 */
[C---:B------:R-:W-:Y:S01]  /*1850*/  FMUL R24, R10.reuse, 0.25 ;  /* 0x3e8000000a187820 */ /* 0x040fe20000400000 */
[----:B------:R-:W-:Y:S02]  /*1860*/  FSETP.GT.AND P1, PT, |R10|, 8.50705917302346158658e+37, PT ;  /* 0x7e8000000a00780b */ /* 0x000fe40003f24200 */
[----:B------:R-:W-:Y:S02]  /*1870*/  FSETP.NEU.AND P3, PT, R8, RZ, PT ;  /* 0x000000ff0800720b */ /* 0x000fe40003f6d000 */
[----:B------:R-:W-:Y:S01]  /*1880*/  FSEL R26, R24, R10, P1 ;  /* 0x0000000a181a7208 */ /* 0x000fe20000800000 */
[----:B--2---:R-:W-:Y:S01]  /*1890*/  FMUL R27, R4, R27 ;  /* 0x0000001b041b7220 */ /* 0x004fe20000400000 */
[----:B-1----:R-:W-:-:S04]  /*18a0*/  FADD R24, -R13, R14 ;  /* 0x0000000e0d187221 */ /* 0x002fc80000000100 */
[----:B------:R-:W-:Y:S01]  /*18b0*/  FSEL R4, R27, RZ, P3 ;  /* 0x000000ff1b047208 */ /* 0x000fe20001800000 */
[----:B------:R-:W-:Y:S01]  /*18c0*/  @!P4 FMUL R26, R26, 16777216 ;  /* 0x4b8000001a1ac820 */ /* 0x000fe20000400000 */
[----:B------:R-:W-:-:S03]  /*18d0*/  FMUL R27, R24, R24 ;  /* 0x00000018181b7220 */ /* 0x000fc60000400000 */
[----:B------:R-:W0:Y:S01]  /*18e0*/  MUFU.RCP R14, R26 ;  /* 0x0000001a000e7308 */ /* 0x000e220000001000 */
[----:B------:R-:W-:Y:S01]  /*18f0*/  FFMA R13, R24, R4, R13 ;  /* 0x00000004180d7223 */ /* 0x000fe2000000000d */
[----:B------:R-:W-:Y:S01]  /*1900*/  FMUL R27, R6, R27 ;  /* 0x0000001b061b7220 */ /* 0x000fe20000400000 */
[----:B------:R-:W-:-:S03]  /*1910*/  @P1 FMUL R29, R29, 0.25 ;  /* 0x3e8000001d1d1820 */ /* 0x000fc60000400000 */
[----:B------:R-:W1:Y:S01]  /*1920*/  SHFL.BFLY PT, R6, R13, 0x8, 0x1f ;  /* 0x0d001f000d067f89 */ /* 0x000e6200000e0000 */
[----:B------:R-:W-:-:S04]  /*1930*/  @!P4 FMUL R29, R29, 16777216 ;  /* 0x4b8000001d1dc820 */ /* 0x000fc80000400000 */
[----:B0-----:R-:W-:Y:S01]  /*1940*/  FMUL R24, R14, R29 ;  /* 0x0000001d0e187220 */ /* 0x001fe20000400000 */
[----:B------:R-:W-:Y:S02]  /*1950*/  FFMA R29, R4, R27, RZ ;  /* 0x0000001b041d7223 */ /* 0x000fe400000000ff */
[----:B------:R-:W0:Y:S01]  /*1960*/  SHFL.BFLY PT, R27, R10, 0x4, 0x1f ;  /* 0x0c801f000a1b7f89 */ /* 0x000e2200000e0000 */
[----:B------:R-:W-:-:S03]  /*1970*/  FSETP.NEU.AND P1, PT, R10, RZ, PT ;  /* 0x000000ff0a00720b */ /* 0x000fc60003f2d000 */
[----:B------:R-:W2:Y:S01]  /*1980*/  SHFL.BFLY PT, R14, R29, 0x8, 0x1f ;  /* 0x0d001f001d0e7f89 */ /* 0x000ea200000e0000 */
[----:B------:R-:W-:Y:S01]  /*1990*/  FSEL R24, R24, RZ, P1 ;  /* 0x000000ff18187208 */ /* 0x000fe20000800000 */
[----:B-1----:R-:W-:-:S04]  /*19a0*/  FADD R4, -R13, R6 ;  /* 0x000000060d047221 */ /* 0x002fc80000000100 */
[C---:B------:R-:W-:Y:S01]  /*19b0*/  FFMA R6, R4.reuse, R24, R13 ;  /* 0x0000001804067223 */ /* 0x040fe2000000000d */
[----:B------:R-:W-:-:S04]  /*19c0*/  FMUL R4, R4, R4 ;  /* 0x0000000404047220 */ /* 0x000fc80000400000 */
[----:B------:R-:W-:Y:S01]  /*19d0*/  FMUL R13, R8, R4 ;  /* 0x00000004080d7220 */ /* 0x000fe20000400000 */
[----:B0-----:R-:W-:-:S05]  /*19e0*/  FADD R4, R10, R27 ;  /* 0x0000001b0a047221 */ /* 0x001fca0000000000 */
[C---:B------:R-:W-:Y:S01]  /*19f0*/  FSETP.GEU.AND P3, PT, |R4|.reuse, 1.175494350822287508e-38, PT ;  /* 0x008000000400780b */ /* 0x040fe20003f6e200 */
[----:B--2---:R-:W-:Y:S01]  /*1a00*/  FADD R14, R29, R14 ;  /* 0x0000000e1d0e7221 */ /* 0x004fe20000000000 */
[C---:B------:R-:W-:Y:S01]  /*1a10*/  FMUL R29, R4.reuse, 0.25 ;  /* 0x3e800000041d7820 */ /* 0x040fe20000400000 */
[----:B------:R-:W-:-:S04]  /*1a20*/  FSETP.GT.AND P1, PT, |R4|, 8.50705917302346158658e+37, PT ;  /* 0x7e8000000400780b */ /* 0x000fc80003f24200 */
[----:B------:R-:W-:-:S06]  /*1a30*/  FSEL R26, R29, R4, P1 ;  /* 0x000000041d1a7208 */ /* 0x000fcc0000800000 */
[----:B------:R-:W-:Y:S01]  /*1a40*/  @!P3 FMUL R26, R26, 16777216 ;  /* 0x4b8000001a1ab820 */ /* 0x000fe20000400000 */
[----:B------:R-:W0:Y:S05]  /*1a50*/  SHFL.BFLY PT, R8, R6, 0x4, 0x1f ;  /* 0x0c801f0006087f89 */ /* 0x000e2a00000e0000 */
[----:B------:R-:W1:Y:S01]  /*1a60*/  MUFU.RCP R26, R26 ;  /* 0x0000001a001a7308 */ /* 0x000e620000001000 */
[----:B------:R-:W-:Y:S01]  /*1a70*/  @P1 FMUL R27, R27, 0.25 ;  /* 0x3e8000001b1b1820 */ /* 0x000fe20000400000 */
[----:B------:R-:W-:Y:S02]  /*1a80*/  FFMA R24, R24, R13, R14 ;  /* 0x0000000d18187223 */ /* 0x000fe4000000000e */
[----:B------:R-:W2:Y:S01]  /*1a90*/  SHFL.BFLY PT, R13, R4, 0x2, 0x1f ;  /* 0x0c401f00040d7f89 */ /* 0x000ea200000e0000 */
[----:B------:R-:W-:Y:S01]  /*1aa0*/  @!P3 FMUL R27, R27, 16777216 ;  /* 0x4b8000001b1bb820 */ /* 0x000fe20000400000 */
[----:B------:R-:W-:-:S03]  /*1ab0*/  FSETP.NEU.AND P1, PT, R4, RZ, PT ;  /* 0x000000ff0400720b */ /* 0x000fc60003f2d000 */
[----:B-1----:R-:W-:Y:S02]  /*1ac0*/  FMUL R29, R26, R27 ;  /* 0x0000001b1a1d7220 */ /* 0x002fe40000400000 */
[----:B------:R-:W1:Y:S01]  /*1ad0*/  SHFL.BFLY PT, R27, R24, 0x4, 0x1f ;  /* 0x0c801f00181b7f89 */ /* 0x000e6200000e0000 */
[----:B0-----:R-:W-:Y:S02]  /*1ae0*/  FADD R14, -R6, R8 ;  /* 0x00000008060e7221 */ /* 0x001fe40000000100 */
[----:B------:R-:W-:-:S05]  /*1af0*/  FSEL R29, R29, RZ, P1 ;  /* 0x000000ff1d1d7208 */ /* 0x000fca0000800000 */
[C---:B------:R-:W-:Y:S01]  /*1b00*/  FFMA R8, R14.reuse, R29, R6 ;  /* 0x0000001d0e087223 */ /* 0x040fe20000000006 */
[----:B------:R-:W-:Y:S01]  /*1b10*/  FMUL R14, R14, R14 ;  /* 0x0000000e0e0e7220 */ /* 0x000fe20000400000 */
[----:B--2---:R-:W-:-:S03]  /*1b20*/  FADD R6, R4, R13 ;  /* 0x0000000d04067221 */ /* 0x004fc60000000000 */
[----:B------:R-:W-:Y:S02]  /*1b30*/  FMUL R10, R10, R14 ;  /* 0x0000000e0a0a7220 */ /* 0x000fe40000400000 */
[C---:B------:R-:W-:Y:S02]  /*1b40*/  FSETP.GEU.AND P3, PT, |R6|.reuse, 1.175494350822287508e-38, PT ;  /* 0x008000000600780b */ /* 0x040fe40003f6e200 */
[----:B------:R-:W-:Y:S01]  /*1b50*/  FSETP.GT.AND P1, PT, |R6|, 8.50705917302346158658e+37, PT ;  /* 0x7e8000000600780b */ /* 0x000fe20003f24200 */
[----:B-1----:R-:W-:Y:S01]  /*1b60*/  FADD R14, R24, R27 ;  /* 0x0000001b180e7221 */ /* 0x002fe20000000000 */
[----:B------:R-:W-:-:S05]  /*1b70*/  FMUL R27, R6, 0.25 ;  /* 0x3e800000061b7820 */ /* 0x000fca0000400000 */
[----:B------:R-:W-:-:S05]  /*1b80*/  FSEL R26, R27, R6, P1 ;  /* 0x000000061b1a7208 */ /* 0x000fca0000800000 */
[----:B------:R-:W-:-:S06]  /*1b90*/  @!P3 FMUL R26, R26, 16777216 ;  /* 0x4b8000001a1ab820 */ /* 0x000fcc0000400000 */
[----:B------:R-:W0:Y:S01]  /*1ba0*/  MUFU.RCP R26, R26 ;  /* 0x0000001a001a7308 */ /* 0x000e220000001000 */
[----:B------:R-:W1:Y:S01]  /*1bb0*/  SHFL.BFLY PT, R27, R8, 0x2, 0x1f ;  /* 0x0c401f00081b7f89 */ /* 0x000e6200000e0000 */
[----:B------:R-:W-:-:S04]  /*1bc0*/  @P1 FMUL R13, R13, 0.25 ;  /* 0x3e8000000d0d1820 */ /* 0x000fc80000400000 */
[----:B------:R-:W-:-:S04]  /*1bd0*/  @!P3 FMUL R13, R13, 16777216 ;  /* 0x4b8000000d0db820 */ /* 0x000fc80000400000 */
[----:B0-----:R-:W-:Y:S02]  /*1be0*/  FMUL R24, R26, R13 ;  /* 0x0000000d1a187220 */ /* 0x001fe40000400000 */
[----:B------:R-:W0:Y:S01]  /*1bf0*/  SHFL.BFLY PT, R13, R6, 0x1, 0x1f ;  /* 0x0c201f00060d7f89 */ /* 0x000e2200000e0000 */
[----:B------:R-:W-:Y:S01]  /*1c00*/  FSETP.NEU.AND P1, PT, R6, RZ, PT ;  /* 0x000000ff0600720b */ /* 0x000fe20003f2d000 */
[----:B------:R-:W-:-:S03]  /*1c10*/  FFMA R10, R29, R10, R14 ;  /* 0x0000000a1d0a7223 */ /* 0x000fc6000000000e */
[----:B------:R-:W-:Y:S01]  /*1c20*/  FSEL R24, R24, RZ, P1 ;  /* 0x000000ff18187208 */ /* 0x000fe20000800000 */
[----:B-1----:R-:W-:Y:S01]  /*1c30*/  FADD R27, -R8, R27 ;  /* 0x0000001b081b7221 */ /* 0x002fe20000000100 */
[----:B------:R-:W1:Y:S03]  /*1c40*/  SHFL.BFLY PT, R14, R10, 0x2, 0x1f ;  /* 0x0c401f000a0e7f89 */ /* 0x000e6600000e0000 */
[C---:B------:R-:W-:Y:S01]  /*1c50*/  FFMA R29, R27.reuse, R24, R8 ;  /* 0x000000181b1d7223 */ /* 0x040fe20000000008 */
[----:B------:R-:W-:-:S04]  /*1c60*/  FMUL R27, R27, R27 ;  /* 0x0000001b1b1b7220 */ /* 0x000fc80000400000 */
[----:B------:R-:W-:Y:S01]  /*1c70*/  FMUL R4, R4, R27 ;  /* 0x0000001b04047220 */ /* 0x000fe20000400000 */
[----:B0-----:R-:W-:-:S05]  /*1c80*/  FADD R27, R6, R13 ;  /* 0x0000000d061b7221 */ /* 0x001fca0000000000 */
[C---:B------:R-:W-:Y:S01]  /*1c90*/  FSETP.GEU.AND P3, PT, |R27|.reuse, 1.175494350822287508e-38, PT ;  /* 0x008000001b00780b */ /* 0x040fe20003f6e200 */
[C---:B------:R-:W-:Y:S01]  /*1ca0*/  FMUL R8, R27.reuse, 0.25 ;  /* 0x3e8000001b087820 */ /* 0x040fe20000400000 */
[----:B------:R-:W-:-:S04]  /*1cb0*/  FSETP.GT.AND P1, PT, |R27|, 8.50705917302346158658e+37, PT ;  /* 0x7e8000001b00780b */ /* 0x000fc80003f24200 */
[----:B------:R-:W-:Y:S01]  /*1cc0*/  FSEL R26, R8, R27, P1 ;  /* 0x0000001b081a7208 */ /* 0x000fe20000800000 */
[----:B-1----:R-:W-:-:S04]  /*1cd0*/  FADD R14, R10, R14 ;  /* 0x0000000e0a0e7221 */ /* 0x002fc80000000000 */
[----:B------:R-:W-:Y:S02]  /*1ce0*/  FFMA R10, R24, R4, R14 ;  /* 0x00000004180a7223 */ /* 0x000fe4000000000e */
[----:B------:R-:W-:Y:S01]  /*1cf0*/  @!P3 FMUL R26, R26, 16777216 ;  /* 0x4b8000001a1ab820 */ /* 0x000fe20000400000 */
[----:B------:R-:W0:Y:S05]  /*1d00*/  SHFL.BFLY PT, R4, R29, 0x1, 0x1f ;  /* 0x0c201f001d047f89 */ /* 0x000e2a00000e0000 */
[----:B------:R-:W1:Y:S01]  /*1d10*/  MUFU.RCP R26, R26 ;  /* 0x0000001a001a7308 */ /* 0x000e620000001000 */
[----:B------:R-:W2:Y:S01]  /*1d20*/  SHFL.BFLY PT, R8, R10, 0x1, 0x1f ;  /* 0x0c201f000a087f89 */ /* 0x000ea200000e0000 */
[----:B------:R-:W-:-:S04]  /*1d30*/  @P1 FMUL R13, R13, 0.25 ;  /* 0x3e8000000d0d1820 */ /* 0x000fc80000400000 */
[----:B------:R-:W-:Y:S01]  /*1d40*/  @!P3 FMUL R13, R13, 16777216 ;  /* 0x4b8000000d0db820 */ /* 0x000fe20000400000 */
[----:B------:R-:W-:-:S03]  /*1d50*/  FSETP.NEU.AND P4, PT, R27, RZ, PT ;  /* 0x000000ff1b00720b */ /* 0x000fc60003f8d000 */
[----:B-1----:R-:W-:Y:S01]  /*1d60*/  FMUL R24, R26, R13 ;  /* 0x0000000d1a187220 */ /* 0x002fe20000400000 */
[----:B------:R-:W-:Y:S01]  /*1d70*/  IADD3 R13, R19, 0x3, RZ ;  /* 0x00000003130d7810 */ /* 0x000fe20007ffe0ff */
[----:B0-----:R-:W-:-:S03]  /*1d80*/  FADD R4, -R29, R4 ;  /* 0x000000041d047221 */ /* 0x001fc60000000100 */
[----:B------:R-:W-:Y:S02]  /*1d90*/  FSEL R24, R24, RZ, P4 ;  /* 0x000000ff18187208 */ /* 0x000fe40002000000 */
[----:B------:R-:W-:-:S03]  /*1da0*/  ISETP.LT.AND P3, PT, R13, 0x400, !P2 ;  /* 0x000004000d00780c */ /* 0x000fc60005761270 */
[----:B------:R-:W-:Y:S01]  /*1db0*/  FFMA R29, R4, R24, R29 ;  /* 0x00000018041d7223 */ /* 0x000fe2000000001d */
[----:B--2---:R-:W-:Y:S01]  /*1dc0*/  FADD R10, R10, R8 ;  /* 0x000000080a0a7221 */ /* 0x004fe20000000000 */
[----:B------:R-:W-:Y:S01]  /*1dd0*/  FMUL R4, R4, R4 ;  /* 0x0000000404047220 */ /* 0x000fe20000400000 */
[----:B------:R-:W-:-:S03]  /*1de0*/  FSEL R8, RZ, 1, !P3 ;  /* 0x3f800000ff087808 */ /* 0x000fc60005800000 */
[----:B------:R-:W-:Y:S02]  /*1df0*/  FMUL R6, R6, R4 ;  /* 0x0000000406067220 */ /* 0x000fe40000400000 */
[----:B------:R-:W0:Y:S01]  /*1e00*/  SHFL.BFLY PT, R4, R8, 0x10, 0x1f ;  /* 0x0e001f0008047f89 */ /* 0x000e2200000e0000 */
[----:B------:R-:W1:Y:S01]  /*1e10*/  S2UR UR4, SR_CgaCtaId ;  /* 0x00000000000479c3 */ /* 0x000e620000008800 */
[----:B------:R-:W-:Y:S01]  /*1e20*/  FFMA R6, R24, R6, R10 ;  /* 0x0000000618067223 */ /* 0x000fe2000000000a */
[----:B------:R-:W-:Y:S01]  /*1e30*/  UMOV UR5, 0x400 ;  /* 0x0000040000057882 */ /* 0x000fe20000000000 */
[----:B------:R-:W-:Y:S02]  /*1e40*/  LOP3.LUT P1, RZ, R16, 0x1f, RZ, 0xc0, !PT ;  /* 0x0000001f10ff7812 */ /* 0x000fe4000782c0ff */
[----:B------:R-:W-:Y:S02]  /*1e50*/  SHF.R.U32.HI R13, RZ, 0x5, R16 ;  /* 0x00000005ff0d7819 */ /* 0x000fe40000011610 */
[----:B------:R-:W-:-:S02]  /*1e60*/  FSEL R9, R9, RZ, P3 ;  /* 0x000000ff09097208 */ /* 0x000fc40001800000 */
[----:B------:R-:W-:Y:S01]  /*1e70*/  SGXT.U32 R13, R13, 0x2 ;  /* 0x000000020d0d781a */ /* 0x000fe20000000000 */
[----:B0-----:R-:W-:-:S05]  /*1e80*/  FADD R10, R8, R4 ;  /* 0x00000004080a7221 */ /* 0x001fca0000000000 */
[C---:B------:R-:W-:Y:S01]  /*1e90*/  FSETP.GEU.AND P5, PT, |R10|.reuse, 1.175494350822287508e-38, PT ;  /* 0x008000000a00780b */ /* 0x040fe20003fae200 */
[C---:B------:R-:W-:Y:S01]  /*1ea0*/  FMUL R24, R10.reuse, 0.25 ;  /* 0x3e8000000a187820 */ /* 0x040fe20000400000 */
[----:B------:R-:W-:Y:S01]  /*1eb0*/  FSETP.GT.AND P4, PT, |R10|, 8.50705917302346158658e+37, PT ;  /* 0x7e8000000a00780b */ /* 0x000fe20003f84200 */
[----:B-1----:R-:W-:-:S03]  /*1ec0*/  UPRMT UR4, UR4, 0x654, UR5 ;  /* 0x0000065404047896 */ /* 0x002fc60008000005 */
[----:B------:R-:W-:-:S03]  /*1ed0*/  FSEL R26, R24, R10, P4 ;  /* 0x0000000a181a7208 */ /* 0x000fc60002000000 */
[----:B------:R-:W-:Y:S01]  /*1ee0*/  LEA R14, R13, UR4, 0x2 ;  /* 0x000000040d0e7c11 */ /* 0x000fe2000f8e10ff */
[----:B------:R-:W0:Y:S03]  /*1ef0*/  SHFL.BFLY PT, R24, R9, 0x10, 0x1f ;  /* 0x0e001f0009187f89 */ /* 0x000e2600000e0000 */
[----:B------:R-:W-:Y:S01]  /*1f00*/  @!P5 FMUL R26, R26, 16777216 ;  /* 0x4b8000001a1ad820 */ /* 0x000fe20000400000 */
[----:B------:R1:W-:Y:S01]  /*1f10*/  @!P1 STS [R14+0x80], R7 ;  /* 0x000080070e009388 */ /* 0x0003e20000000800 */
[----:B------:R-:W-:Y:S02]  /*1f20*/  @P4 FMUL R4, R4, 0.25 ;  /* 0x3e80000004044820 */ /* 0x000fe40000400000 */
[----:B-1----:R-:W1:Y:S02]  /*1f30*/  MUFU.RCP R7, R26 ;  /* 0x0000001a00077308 */ /* 0x002e640000001000 */
[----:B------:R-:W-:Y:S01]  /*1f40*/  @!P5 FMUL R4, R4, 16777216 ;  /* 0x4b8000000404d820 */ /* 0x000fe20000400000 */
[----:B------:R-:W-:-:S03]  /*1f50*/  FSETP.NEU.AND P3, PT, R10, RZ, PT ;  /* 0x000000ff0a00720b */ /* 0x000fc60003f6d000 */
[----:B-1----:R-:W-:Y:S01]  /*1f60*/  FMUL R4, R7, R4 ;  /* 0x0000000407047220 */ /* 0x002fe20000400000 */
[----:B0-----:R-:W-:-:S04]  /*1f70*/  FADD R24, -R9, R24 ;  /* 0x0000001809187221 */ /* 0x001fc80000000100 */
[----:B------:R-:W-:-:S05]  /*1f80*/  FSEL R4, R4, RZ, P3 ;  /* 0x000000ff04047208 */ /* 0x000fca0001800000 */
[C---:B------:R-:W-:Y:S01]  /*1f90*/  FFMA R7, R24.reuse, R4, R9 ;  /* 0x0000000418077223 */ /* 0x040fe20000000009 */
[----:B------:R-:W-:-:S04]  /*1fa0*/  FMUL R24, R24, R24 ;  /* 0x0000001818187220 */ /* 0x000fc80000400000 */
[----:B------:R-:W-:Y:S02]  /*1fb0*/  FMUL R24, R8, R24 ;  /* 0x0000001808187220 */ /* 0x000fe40000400000 */
[----:B------:R-:W0:Y:S02]  /*1fc0*/  SHFL.BFLY PT, R8, R10, 0x8, 0x1f ;  /* 0x0d001f000a087f89 */ /* 0x000e2400000e0000 */
[----:B------:R-:W-:Y:S01]  /*1fd0*/  FFMA R24, R4, R24, RZ ;  /* 0x0000001804187223 */ /* 0x000fe200000000ff */
[----:B0-----:R-:W-:-:S05]  /*1fe0*/  FADD R4, R10, R8 ;  /* 0x000000080a047221 */ /* 0x001fca0000000000 */
[C---:B------:R-:W-:Y:S01]  /*1ff0*/  FSETP.GEU.AND P4, PT, |R4|.reuse, 1.175494350822287508e-38, PT ;  /* 0x008000000400780b */ /* 0x040fe20003f8e200 */
[C---:B------:R-:W-:Y:S01]  /*2000*/  FMUL R9, R4.reuse, 0.25 ;  /* 0x3e80000004097820 */ /* 0x040fe20000400000 */
[----:B------:R-:W-:-:S04]  /*2010*/  FSETP.GT.AND P3, PT, |R4|, 8.50705917302346158658e+37, PT ;  /* 0x7e8000000400780b */ /* 0x000fc80003f64200 */
[----:B------:R-:W-:-:S07]  /*2020*/  FSEL R26, R9, R4, P3 ;  /* 0x00000004091a7208 */ /* 0x000fce0001800000 */
[----:B------:R-:W-:-:S04]  /*2030*/  @!P4 FMUL R26, R26, 16777216 ;  /* 0x4b8000001a1ac820 */ /* 0x000fc80000400000 */
[----:B------:R-:W0:Y:S01]  /*2040*/  MUFU.RCP R9, R26 ;  /* 0x0000001a00097308 */ /* 0x000e220000001000 */
[----:B------:R-:W-:-:S04]  /*2050*/  @P3 FMUL R8, R8, 0.25 ;  /* 0x3e80000008083820 */ /* 0x000fc80000400000 */
[----:B------:R-:W-:-:S04]  /*2060*/  @!P4 FMUL R8, R8, 16777216 ;  /* 0x4b8000000808c820 */ /* 0x000fc80000400000 */
[----:B0-----:R-:W-:Y:S02]  /*2070*/  FMUL R28, R9, R8 ;  /* 0x00000008091c7220 */ /* 0x001fe40000400000 */
[----:B------:R-:W0:Y:S01]  /*2080*/  SHFL.BFLY PT, R8, R7, 0x8, 0x1f ;  /* 0x0d001f0007087f89 */ /* 0x000e2200000e0000 */
[----:B------:R-:W-:-:S03]  /*2090*/  FSETP.NEU.AND P3, PT, R4, RZ, PT ;  /* 0x000000ff0400720b */ /* 0x000fc60003f6d000 */
[----:B------:R-:W1:Y:S01]  /*20a0*/  SHFL.BFLY PT, R9, R24, 0x8, 0x1f ;  /* 0x0d001f0018097f89 */ /* 0x000e6200000e0000 */
[----:B------:R-:W-:-:S03]  /*20b0*/  FSEL R26, R28, RZ, P3 ;  /* 0x000000ff1c1a7208 */ /* 0x000fc60001800000 */
[----:B------:R2:W-:Y:S01]  /*20c0*/  @!P1 STS [R14+0x90], R15 ;  /* 0x0000900f0e009388 */ /* 0x0005e20000000800 */
[----:B0-----:R-:W-:-:S04]  /*20d0*/  FADD R28, -R7, R8 ;  /* 0x00000008071c7221 */ /* 0x001fc80000000100 */
[----:B--2---:R-:W-:-:S04]  /*20e0*/  FMUL R15, R28, R28 ;  /* 0x0000001c1c0f7220 */ /* 0x004fc80000400000 */
[----:B------:R-:W-:Y:S02]  /*20f0*/  FMUL R10, R10, R15 ;  /* 0x0000000f0a0a7220 */ /* 0x000fe40000400000 */
[----:B------:R-:W0:Y:S01]  /*2100*/  SHFL.BFLY PT, R15, R4, 0x4, 0x1f ;  /* 0x0c801f00040f7f89 */ /* 0x000e2200000e0000 */
[----:B-1----:R-:W-:Y:S01]  /*2110*/  FADD R9, R24, R9 ;  /* 0x0000000918097221 */ /* 0x002fe20000000000 */
[----:B------:R-:W-:-:S03]  /*2120*/  FFMA R8, R28, R26, R7 ;  /* 0x0000001a1c087223 */ /* 0x000fc60000000007 */
[----:B------:R-:W-:-:S05]  /*2130*/  FFMA R26, R26, R10, R9 ;  /* 0x0000000a1a1a7223 */ /* 0x000fca0000000009 */
[----:B------:R-:W1:Y:S01]  /*2140*/  SHFL.BFLY PT, R7, R26, 0x4, 0x1f ;  /* 0x0c801f001a077f89 */ /* 0x000e6200000e0000 */
[----:B0-----:R-:W-:-:S05]  /*2150*/  FADD R9, R4, R15 ;  /* 0x0000000f04097221 */ /* 0x001fca0000000000 */
[C---:B------:R-:W-:Y:S01]  /*2160*/  FSETP.GEU.AND P4, PT, |R9|.reuse, 1.175494350822287508e-38, PT ;  /* 0x008000000900780b */ /* 0x040fe20003f8e200 */
[C---:B------:R-:W-:Y:S01]  /*2170*/  FMUL R10, R9.reuse, 0.25 ;  /* 0x3e800000090a7820 */ /* 0x040fe20000400000 */
[----:B------:R-:W-:-:S04]  /*2180*/  FSETP.GT.AND P3, PT, |R9|, 8.50705917302346158658e+37, PT ;  /* 0x7e8000000900780b */ /* 0x000fc80003f64200 */
[----:B------:R-:W-:Y:S01]  /*2190*/  FSEL R28, R10, R9, P3 ;  /* 0x000000090a1c7208 */ /* 0x000fe20001800000 */
[----:B-1----:R-:W-:Y:S02]  /*21a0*/  FADD R10, R26, R7 ;  /* 0x000000071a0a7221 */ /* 0x002fe40000000000 */
[----:B------:R-:W0:Y:S04]  /*21b0*/  SHFL.BFLY PT, R7, R8, 0x4, 0x1f ;  /* 0x0c801f0008077f89 */ /* 0x000e2800000e0000 */
[----:B------:R-:W-:-:S06]  /*21c0*/  @!P4 FMUL R28, R28, 16777216 ;  /* 0x4b8000001c1cc820 */ /* 0x000fcc0000400000 */
[----:B------:R-:W1:Y:S01]  /*21d0*/  MUFU.RCP R28, R28 ;  /* 0x0000001c001c7308 */ /* 0x000e620000001000 */
[----:B------:R-:W-:-:S04]  /*21e0*/  @P3 FMUL R15, R15, 0.25 ;  /* 0x3e8000000f0f3820 */ /* 0x000fc80000400000 */
        /* <DEDUP_REMOVED lines=9> */
[----:B------:R-:W-:Y:S02]  /*2280*/  FFMA R10, R15, R4, R10 ;  /* 0x000000040f0a7223 */ /* 0x000fe4000000000a */
[----:B------:R-:W1:Y:S01]  /*2290*/  SHFL.BFLY PT, R8, R7, 0x2, 0x1f ;  /* 0x0c401f0007087f89 */ /* 0x000e6200000e0000 */
        /* <DEDUP_REMOVED lines=8> */
[----:B------:R-:W-:Y:S01]  /*2320*/  @!P4 FMUL R24, R24, 16777216 ;  /* 0x4b8000001818c820 */ /* 0x000fe20000400000 */
[----:B------:R-:W-:Y:S01]  /*2330*/  FSETP.NEU.AND P3, PT, R4, RZ, PT ;  /* 0x000000ff0400720b */ /* 0x000fe20003f6d000 */
[----:B-1----:R-:W-:Y:S02]  /*2340*/  FADD R26, -R7, R8 ;  /* 0x00000008071a7221 */ /* 0x002fe40000000100 */
[----:B0-----:R-:W-:-:S05]  /*2350*/  FMUL R24, R15, R24 ;  /* 0x000000180f187220 */ /* 0x001fca0000400000 */
[----:B------:R-:W-:Y:S01]  /*2360*/  FSEL R24, R24, RZ, P3 ;  /* 0x000000ff18187208 */ /* 0x000fe20001800000 */
[----:B------:R-:W0:Y:S04]  /*2370*/  SHFL.BFLY PT, R15, R10, 0x2, 0x1f ;  /* 0x0c401f000a0f7f89 */ /* 0x000e2800000e0000 */
[C---:B------:R-:W-:Y:S01]  /*2380*/  FFMA R8, R26.reuse, R24, R7 ;  /* 0x000000181a087223 */ /* 0x040fe20000000007 */
[----:B------:R-:W-:-:S04]  /*2390*/  FMUL R26, R26, R26 ;  /* 0x0000001a1a1a7220 */ /* 0x000fc80000400000 */
[----:B------:R-:W-:Y:S02]  /*23a0*/  FMUL R9, R9, R26 ;  /* 0x0000001a09097220 */ /* 0x000fe40000400000 */
[----:B------:R-:W1:Y:S01]  /*23b0*/  SHFL.BFLY PT, R26, R4, 0x1, 0x1f ;  /* 0x0c201f00041a7f89 */ /* 0x000e6200000e0000 */
[----:B0-----:R-:W-:-:S04]  /*23c0*/  FADD R15, R10, R15 ;  /* 0x0000000f0a0f7221 */ /* 0x001fc80000000000 */
[----:B------:R-:W-:Y:S01]  /*23d0*/  FFMA R15, R24, R9, R15 ;  /* 0x00000009180f7223 */ /* 0x000fe2000000000f */
[----:B-1----:R-:W-:-:S05]  /*23e0*/  FADD R9, R4, R26 ;  /* 0x0000001a04097221 */ /* 0x002fca0000000000 */
[C---:B------:R-:W-:Y:S01]  /*23f0*/  FSETP.GEU.AND P4, PT, |R9|.reuse, 1.175494350822287508e-38, PT ;  /* 0x008000000900780b */ /* 0x040fe20003f8e200 */
[C---:B------:R-:W-:Y:S01]  /*2400*/  FMUL R10, R9.reuse, 0.25 ;  /* 0x3e800000090a7820 */ /* 0x040fe20000400000 */
[----:B------:R-:W-:-:S04]  /*2410*/  FSETP.GT.AND P3, PT, |R9|, 8.50705917302346158658e+37, PT ;  /* 0x7e8000000900780b */ /* 0x000fc80003f64200 */
[----:B------:R-:W-:Y:S02]  /*2420*/  FSEL R28, R10, R9, P3 ;  /* 0x000000090a1c7208 */ /* 0x000fe40001800000 */
[----:B------:R-:W0:Y:S04]  /*2430*/  SHFL.BFLY PT, R10, R15, 0x1, 0x1f ;  /* 0x0c201f000f0a7f89 */ /* 0x000e2800000e0000 */
[----:B------:R-:W1:Y:S01]  /*2440*/  SHFL.BFLY PT, R24, R8, 0x1, 0x1f ;  /* 0x0c201f0008187f89 */ /* 0x000e6200000e0000 */
[----:B------:R-:W-:-:S04]  /*2450*/  @!P4 FMUL R28, R28, 16777216 ;  /* 0x4b8000001c1cc820 */ /* 0x000fc80000400000 */
[----:B------:R-:W2:Y:S01]  /*2460*/  MUFU.RCP R7, R28 ;  /* 0x0000001c00077308 */ /* 0x000ea20000001000 */
[----:B------:R-:W-:-:S04]  /*2470*/  @P3 FMUL R26, R26, 0.25 ;  /* 0x3e8000001a1a3820 */ /* 0x000fc80000400000 */
[----:B------:R-:W-:Y:S01]  /*2480*/  @!P4 FMUL R26, R26, 16777216 ;  /* 0x4b8000001a1ac820 */ /* 0x000fe20000400000 */
[----:B------:R-:W-:-:S03]  /*2490*/  FSETP.NEU.AND P3, PT, R9, RZ, PT ;  /* 0x000000ff0900720b */ /* 0x000fc60003f6d000 */
[----:B--2---:R-:W-:Y:S01]  /*24a0*/  FMUL R26, R7, R26 ;  /* 0x0000001a071a7220 */ /* 0x004fe20000400000 */
[----:B0-----:R-:W-:Y:S01]  /*24b0*/  FADD R7, R15, R10 ;  /* 0x0000000a0f077221 */ /* 0x001fe20000000000 */
[----:B-1----:R-:W-:-:S03]  /*24c0*/  FADD R24, -R8, R24 ;  /* 0x0000001808187221 */ /* 0x002fc60000000100 */
[----:B------:R-:W-:-:S05]  /*24d0*/  FSEL R10, R26, RZ, P3 ;  /* 0x000000ff1a0a7208 */ /* 0x000fca0001800000 */
[C---:B------:R-:W-:Y:S01]  /*24e0*/  FFMA R26, R24.reuse, R10, R8 ;  /* 0x0000000a181a7223 */ /* 0x040fe20000000008 */
[----:B------:R-:W-:-:S04]  /*24f0*/  FMUL R24, R24, R24 ;  /* 0x0000001818187220 */ /* 0x000fc80000400000 */
[----:B------:R-:W-:-:S04]  /*2500*/  FMUL R24, R4, R24 ;  /* 0x0000001804187220 */ /* 0x000fc80000400000 */
[----:B------:R-:W-:Y:S01]  /*2510*/  FFMA R7, R10, R24, R7 ;  /* 0x000000180a077223 */ /* 0x000fe20000000007 */
[----:B------:R-:W-:Y:S04]  /*2520*/  @!P1 STS [R14+0xa0], R27 ;  /* 0x0000a01b0e009388 */ /* 0x000fe80000000800 */
[----:B------:R-:W-:Y:S04]  /*2530*/  @!P1 STS [R14+0xb0], R9 ;  /* 0x0000b0090e009388 */ /* 0x000fe80000000800 */
[----:B------:R-:W-:Y:S04]  /*2540*/  @!P1 STS [R14], R5 ;  /* 0x000000050e009388 */ /* 0x000fe80000000800 */
[----:B------:R-:W-:Y:S04]  /*2550*/  @!P1 STS [R14+0x10], R21 ;  /* 0x000010150e009388 */ /* 0x000fe80000000800 */
[----:B------:R-:W-:Y:S04]  /*2560*/  @!P1 STS [R14+0x20], R29 ;  /* 0x0000201d0e009388 */ /* 0x000fe80000000800 */
[----:B------:R-:W-:Y:S04]  /*2570*/  @!P1 STS [R14+0x30], R26 ;  /* 0x0000301a0e009388 */ /* 0x000fe80000000800 */
[----:B------:R-:W-:Y:S04]  /*2580*/  @!P1 STS [R14+0x40], R11 ;  /* 0x0000400b0e009388 */ /* 0x000fe80000000800 */
[----:B------:R-:W-:Y:S04]  /*2590*/  @!P1 STS [R14+0x50], R25 ;  /* 0x000050190e009388 */ /* 0x000fe80000000800 */
[----:B------:R-:W-:Y:S04]  /*25a0*/  @!P1 STS [R14+0x60], R6 ;  /* 0x000060060e009388 */ /* 0x000fe80000000800 */
[----:B------:R-:W-:Y:S01]  /*25b0*/  @!P1 STS [R14+0x70], R7 ;  /* 0x000070070e009388 */ /* 0x000fe20000000800 */
[----:B------:R-:W-:Y:S01]  /*25c0*/  BAR.SYNC.DEFER_BLOCKING 0x0 ;  /* 0x0000000000007b1d */ /* 0x000fe20000010000 */
[----:B------:R-:W-:-:S02]  /*25d0*/  ISETP.GE.AND P3, PT, R16, 0x10, PT ;  /* 0x000000101000780c */ /* 0x000fc40003f66270 */
[----:B------:R-:W-:-:S11]  /*25e0*/  SHF.L.U32 R15, R16, 0x2, RZ ;  /* 0x00000002100f7819 */ /* 0x000fd600000006ff */
[----:B------:R-:W0:Y:S04]  /*25f0*/  @!P3 LDS R3, [R15+UR4+0x80] ;  /* 0x000080040f03b984 */ /* 0x000e280008000800 */
[----:B------:R-:W1:Y:S04]  /*2600*/  @!P3 LDS R2, [R15+UR4] ;  /* 0x000000040f02b984 */ /* 0x000e680008000800 */
[----:B------:R-:W-:Y:S04]  /*2610*/  @!P3 LDS R0, [R15+UR4+0x40] ;  /* 0x000040040f00b984 */ /* 0x000fe80008000800 */
[----:B0-----:R-:W0:Y:S04]  /*2620*/  SHFL.BFLY PT, R8, R3, 0x2, 0x1f ;  /* 0x0c401f0003087f89 */ /* 0x001e2800000e0000 */
[----:B-1----:R-:W1:Y:S01]  /*2630*/  SHFL.BFLY PT, R7, R2, 0x2, 0x1f ;  /* 0x0c401f0002077f89 */ /* 0x002e6200000e0000 */
[----:B0-----:R-:W-:-:S05]  /*2640*/  FADD R4, R3, R8 ;  /* 0x0000000803047221 */ /* 0x001fca0000000000 */
[C---:B------:R-:W-:Y:S01]  /*2650*/  FSETP.GEU.AND P3, PT, |R4|.reuse, 1.175494350822287508e-38, PT ;  /* 0x008000000400780b */ /* 0x040fe20003f6e200 */
[C---:B------:R-:W-:Y:S01]  /*2660*/  FMUL R5, R4.reuse, 0.25 ;  /* 0x3e80000004057820 */ /* 0x040fe20000400000 */
[----:B------:R-:W-:-:S04]  /*2670*/  FSETP.GT.AND P1, PT, |R4|, 8.50705917302346158658e+37, PT ;  /* 0x7e8000000400780b */ /* 0x000fc80003f24200 */
[----:B------:R-:W-:Y:S02]  /*2680*/  FSEL R6, R5, R4, P1 ;  /* 0x0000000405067208 */ /* 0x000fe40000800000 */
[----:B------:R-:W0:Y:S05]  /*2690*/  SHFL.BFLY PT, R5, R4, 0x1, 0x1f ;  /* 0x0c201f0004057f89 */ /* 0x000e2a00000e0000 */
[----:B------:R-:W-:-:S04]  /*26a0*/  @!P3 FMUL R6, R6, 16777216 ;  /* 0x4b8000000606b820 */ /* 0x000fc80000400000 */
[----:B------:R-:W2:Y:S01]  /*26b0*/  MUFU.RCP R11, R6 ;  /* 0x00000006000b7308 */ /* 0x000ea20000001000 */
[----:B------:R-:W3:Y:S01]  /*26c0*/  SHFL.BFLY PT, R9, R0, 0x2, 0x1f ;  /* 0x0c401f0000097f89 */ /* 0x000ee200000e0000 */
[----:B------:R-:W-:-:S04]  /*26d0*/  @P1 FMUL R8, R8, 0.25 ;  /* 0x3e80000008081820 */ /* 0x000fc80000400000 */
[----:B------:R-:W-:Y:S01]  /*26e0*/  @!P3 FMUL R8, R8, 16777216 ;  /* 0x4b8000000808b820 */ /* 0x000fe20000400000 */
[----:B------:R-:W-:Y:S01]  /*26f0*/  FSETP.NEU.AND P1, PT, R4, RZ, PT ;  /* 0x000000ff0400720b */ /* 0x000fe20003f2d000 */
[----:B-1----:R-:W-:Y:S02]  /*2700*/  FADD R7, -R2, R7 ;  /* 0x0000000702077221 */ /* 0x002fe40000000100 */
[----:B--2---:R-:W-:Y:S01]  /*2710*/  FMUL R11, R11, R8 ;  /* 0x000000080b0b7220 */ /* 0x004fe20000400000 */
[----:B0-----:R-:W-:-:S04]  /*2720*/  FADD R10, R4, R5 ;  /* 0x00000005040a7221 */ /* 0x001fc80000000000 */
[----:B------:R-:W-:Y:S02]  /*2730*/  FSEL R11, R11, RZ, P1 ;  /* 0x000000ff0b0b7208 */ /* 0x000fe40000800000 */
[C---:B------:R-:W-:Y:S01]  /*2740*/  FSETP.GEU.AND P3, PT, |R10|.reuse, 1.175494350822287508e-38, PT ;  /* 0x008000000a00780b */ /* 0x040fe20003f6e200 */
[C---:B------:R-:W-:Y:S02]  /*2750*/  FMUL R6, R7.reuse, R7 ;  /* 0x0000000707067220 */ /* 0x040fe40000400000 */
[----:B------:R-:W-:Y:S01]  /*2760*/  FFMA R2, R7, R11, R2 ;  /* 0x0000000b07027223 */ /* 0x000fe20000000002 */
[C---:B------:R-:W-:Y:S01]  /*2770*/  FMUL R7, R10.reuse, 0.25 ;  /* 0x3e8000000a077820 */ /* 0x040fe20000400000 */
[----:B------:R-:W-:Y:S01]  /*2780*/  FSETP.GT.AND P1, PT, |R10|, 8.50705917302346158658e+37, PT ;  /* 0x7e8000000a00780b */ /* 0x000fe20003f24200 */
[----:B---3--:R-:W-:Y:S01]  /*2790*/  FADD R0, R0, R9 ;  /* 0x0000000900007221 */ /* 0x008fe20000000000 */
[----:B------:R-:W-:Y:S02]  /*27a0*/  FMUL R6, R3, R6 ;  /* 0x0000000603067220 */ /* 0x000fe40000400000 */
[----:B------:R-:W-:Y:S01]  /*27b0*/  FSEL R8, R7, R10, P1 ;  /* 0x0000000a07087208 */ /* 0x000fe20000800000 */
[----:B------:R-:W0:Y:S01]  /*27c0*/  SHFL.BFLY PT, R3, R2, 0x1, 0x1f ;  /* 0x0c201f0002037f89 */ /* 0x000e2200000e0000 */
[----:B------:R-:W-:-:S03]  /*27d0*/  FFMA R0, R11, R6, R0 ;  /* 0x000000060b007223 */ /* 0x000fc60000000000 */
[----:B------:R-:W-:Y:S02]  /*27e0*/  @!P3 FMUL R8, R8, 16777216 ;  /* 0x4b8000000808b820 */ /* 0x000fe40000400000 */
[----:B------:R-:W1:Y:S04]  /*27f0*/  SHFL.BFLY PT, R7, R0, 0x1, 0x1f ;  /* 0x0c201f0000077f89 */ /* 0x000e6800000e0000 */
[----:B------:R-:W2:Y:S01]  /*2800*/  MUFU.RCP R8, R8 ;  /* 0x0000000800087308 */ /* 0x000ea20000001000 */
[----:B------:R-:W-:Y:S01]  /*2810*/  @P1 FMUL R5, R5, 0.25 ;  /* 0x3e80000005051820 */ /* 0x000fe20000400000 */
[----:B------:R-:W-:-:S03]  /*2820*/  LOP3.LUT R24, R16, 0x3, RZ, 0xc0, !PT ;  /* 0x0000000310187812 */ /* 0x000fc600078ec0ff */
[----:B------:R-:W-:Y:S01]  /*2830*/  @!P3 FMUL R5, R5, 16777216 ;  /* 0x4b8000000505b820 */ /* 0x000fe20000400000 */
[----:B------:R-:W-:Y:S02]  /*2840*/  ISETP.NE.AND P1, PT, R24, RZ, PT ;  /* 0x000000ff1800720c */ /* 0x000fe40003f25270 */
[----:B------:R-:W-:Y:S02]  /*2850*/  FSETP.NEU.AND P3, PT, R10, RZ, PT ;  /* 0x000000ff0a00720b */ /* 0x000fe40003f6d000 */
[----:B------:R-:W-:Y:S01]  /*2860*/  ISETP.LT.AND P1, PT, R16, 0x10, !P1 ;  /* 0x000000101000780c */ /* 0x000fe20004f21270 */
[----:B0-----:R-:W-:Y:S01]  /*2870*/  FADD R3, -R2, R3 ;  /* 0x0000000302037221 */ /* 0x001fe20000000100 */
[----:B--2---:R-:W-:-:S03]  /*2880*/  FMUL R5, R8, R5 ;  /* 0x0000000508057220 */ /* 0x004fc60000400000 */
[----:B------:R-:W-:Y:S02]  /*2890*/  FMUL R9, R3, R3 ;  /* 0x0000000303097220 */ /* 0x000fe40000400000 */
[----:B------:R-:W-:Y:S01]  /*28a0*/  FSEL R5, R5, RZ, P3 ;  /* 0x000000ff05057208 */ /* 0x000fe20001800000 */
[----:B-1----:R-:W-:Y:S01]  /*28b0*/  FADD R6, R0, R7 ;  /* 0x0000000700067221 */ /* 0x002fe20000000000 */
[----:B------:R-:W-:-:S03]  /*28c0*/  FMUL R9, R4, R9 ;  /* 0x0000000904097220 */ /* 0x000fc60000400000 */
[----:B------:R-:W-:Y:S01]  /*28d0*/  FFMA R0, R3, R5, R2 ;  /* 0x0000000503007223 */ /* 0x000fe20000000002 */
[----:B------:R-:W-:Y:S01]  /*28e0*/  FFMA R26, R5, R9, R6 ;  /* 0x00000009051a7223 */ /* 0x000fe20000000006 */
[----:B------:R0:W-:Y:S01]  /*28f0*/  @P1 STS [R15+UR4+0x80], R10 ;  /* 0x0000800a0f001988 */ /* 0x0001e20008000804 */
[----:B------:R-:W1:Y:S03]  /*2900*/  LDC.64 R2, c[0x0][0x238] ;  /* 0x00008e00ff027b82 */ /* 0x000e660000000a00 */
[----:B------:R-:W-:Y:S04]  /*2910*/  @P1 STS [R15+UR4], R0 ;  /* 0x000000000f001988 */ /* 0x000fe80008000804 */
[----:B------:R-:W-:Y:S01]  /*2920*/  @P1 STS [R15+UR4+0x40], R26 ;  /* 0x0000401a0f001988 */ /* 0x000fe20008000804 */
[----:B------:R-:W-:Y:S06]  /*2930*/  BAR.SYNC.DEFER_BLOCKING 0x0 ;  /* 0x0000000000007b1d */ /* 0x000fec0000010000 */
[----:B------:R-:W-:Y:S04]  /*2940*/  LDS R4, [UR4+0x40] ;  /* 0x00004004ff047984 */ /* 0x000fe80008000800 */
[----:B------:R-:W-:Y:S04]  /*2950*/  LDS R5, [UR4+0x50] ;  /* 0x00005004ff057984 */ /* 0x000fe80008000800 */
[----:B------:R-:W-:Y:S04]  /*2960*/  LDS R6, [UR4+0x60] ;  /* 0x00006004ff067984 */ /* 0x000fe80008000800 */
[----:B------:R-:W2:Y:S04]  /*2970*/  LDS R7, [UR4+0x70] ;  /* 0x00007004ff077984 */ /* 0x000ea80008000800 */
[----:B------:R-:W3:Y:S04]  /*2980*/  LDS R15, [UR4] ;  /* 0x00000004ff0f7984 */ /* 0x000ee80008000800 */
[----:B------:R-:W4:Y:S04]  /*2990*/  LDS R21, [UR4+0x10] ;  /* 0x00001004ff157984 */ /* 0x000f280008000800 */
[----:B------:R-:W5:Y:S04]  /*29a0*/  LDS R26, [UR4+0x20] ;  /* 0x00002004ff1a7984 */ /* 0x000f680008000800 */
[----:B------:R-:W3:Y:S01]  /*29b0*/  LDS R25, [UR4+0x30] ;  /* 0x00003004ff197984 */ /* 0x000ee20008000800 */
[----:B------:R-:W-:Y:S01]  /*29c0*/  BAR.SYNC.DEFER_BLOCKING 0x0 ;  /* 0x0000000000007b1d */ /* 0x000fe20000010000 */
[----:B------:R-:W-:-:S02]  /*29d0*/  CS2R R8, SRZ ;  /* 0x0000000000087805 */ /* 0x000fc4000001ff00 */
[----:B0-----:R-:W-:-:S03]  /*29e0*/  CS2R R10, SRZ ;  /* 0x00000000000a7805 */ /* 0x001fc6000001ff00 */
[----:B--2---:R0:W-:Y:S02]  /*29f0*/  STS.128 [UR4], R4 ;  /* 0x00000004ff007988 */ /* 0x0041e40008000c04 */
[----:B------:R-:W-:Y:S06]  /*2a00*/  BAR.SYNC.DEFER_BLOCKING 0x0 ;  /* 0x0000000000007b1d */ /* 0x000fec0000010000 */
[----:B------:R-:W2:Y:S01]  /*2a10*/  @P0 LDG.E.EF.128 R8, desc[UR6][R22.64] ;  /* 0x0000000616080981 */ /* 0x000ea2000c0e1d00 */
[----:B-1----:R-:W-:Y:S02]  /*2a20*/  IMAD.WIDE.U32 R28, R12, 0x4, R2 ;  /* 0x000000040c1c7825 */ /* 0x002fe400078e0002 */
[----:B------:R-:W1:Y:S01]  /*2a30*/  LDC.64 R2, c[0x0][0x240] ;  /* 0x00009000ff027b82 */ /* 0x000e620000000a00 */
[----:B------:R-:W-:Y:S01]  /*2a40*/  HFMA2.MMA R0, -RZ, RZ, 0, 0 ;  /* 0x00000000ff007435 */ /* 0x000fe200000001ff */
[----:B------:R-:W-:-:S09]  /*2a50*/  MOV R27, RZ ;  /* 0x000000ff001b7202 */ /* 0x000fd20000000f00 */
[----:B------:R-:W2:Y:S01]  /*2a60*/  @!P2 LDG.E.EL R0, desc[UR6][R28.64] ;  /* 0x000000061c00a981 */ /* 0x000ea2000c2e1900 */
[----:B-1----:R-:W-:-:S05]  /*2a70*/  IMAD.WIDE.U32 R2, R12, 0x4, R2 ;  /* 0x000000040c027825 */ /* 0x002fca00078e0002 */
[----:B------:R1:W2:Y:S01]  /*2a80*/  @!P2 LDG.E.EL R27, desc[UR6][R2.64] ;  /* 0x00000006021ba981 */ /* 0x0002a2000c2e1900 */
[----:B------:R-:W-:-:S05]  /*2a90*/  LEA R24, R24, UR4, 0x2 ;  /* 0x0000000418187c11 */ /* 0x000fca000f8e10ff */
[----:B-1----:R-:W-:Y:S01]  /*2aa0*/  LDS R3, [R24] ;  /* 0x0000000018037984 */ /* 0x002fe20000000800 */
[----:B------:R-:W-:Y:S01]  /*2ab0*/  BAR.SYNC.DEFER_BLOCKING 0x0 ;  /* 0x0000000000007b1d */ /* 0x000fe20000010000 */
[----:B------:R-:W-:Y:S01]  /*2ac0*/  HFMA2.MMA R12, -RZ, RZ, 1.041015625, -0.052093505859375 ;  /* 0x3c2aaaabff0c7435 */ /* 0x000fe200000001ff */
[----:B------:R-:W-:-:S04]  /*2ad0*/  LEA R14, R13, R14, 0x2 ;  /* 0x0000000e0d0e7211 */ /* 0x000fc800078e10ff */
[----:B---3--:R-:W-:Y:S04]  /*2ae0*/  STS [UR4], R15 ;  /* 0x0000000fff007988 */ /* 0x008fe80008000804 */
[----:B----4-:R2:W-:Y:S04]  /*2af0*/  STS [UR4+0x8], R21 ;  /* 0x00000815ff007988 */ /* 0x0105e80008000804 */
[----:B-----5:R-:W-:Y:S04]  /*2b00*/  STS [UR4+0x10], R26 ;  /* 0x0000101aff007988 */ /* 0x020fe80008000804 */
[----:B------:R-:W-:Y:S01]  /*2b10*/  STS [UR4+0x18], R25 ;  /* 0x00001819ff007988 */ /* 0x000fe20008000804 */
[----:B------:R-:W-:Y:S01]  /*2b20*/  BAR.SYNC.DEFER_BLOCKING 0x0 ;  /* 0x0000000000007b1d */ /* 0x000fe20000010000 */
[-C--:B0-----:R-:W-:Y:S01]  /*2b30*/  FFMA R4, R4, R12.reuse, 9.9999999747524270788e-07 ;  /* 0x358637bd04047423 */ /* 0x081fe2000000000c */
[-C--:B------:R-:W-:Y:S01]  /*2b40*/  FFMA R5, R5, R12.reuse, 9.9999999747524270788e-07 ;  /* 0x358637bd05057423 */ /* 0x080fe2000000000c */
[-C--:B------:R-:W-:Y:S01]  /*2b50*/  FFMA R6, R6, R12.reuse, 9.9999999747524270788e-07 ;  /* 0x358637bd06067423 */ /* 0x080fe2000000000c */
[----:B------:R-:W-:-:S03]  /*2b60*/  FFMA R7, R7, R12, 9.9999999747524270788e-07 ;  /* 0x358637bd07077423 */ /* 0x000fc6000000000c */
[----:B------:R-:W0:Y:S01]  /*2b70*/  MUFU.RSQ R4, R4 ;  /* 0x0000000400047308 */ /* 0x000e220000001400 */
[----:B------:R-:W1:Y:S01]  /*2b80*/  LDS R2, [R14] ;  /* 0x000000000e027984 */ /* 0x000e620000000800 */
[----:B------:R-:W-:Y:S06]  /*2b90*/  BAR.SYNC.DEFER_BLOCKING 0x0 ;  /* 0x0000000000007b1d */ /* 0x000fec0000010000 */
[----:B------:R-:W3:Y:S08]  /*2ba0*/  MUFU.RSQ R5, R5 ;  /* 0x0000000500057308 */ /* 0x000ef00000001400 */
[----:B------:R-:W4:Y:S08]  /*2bb0*/  MUFU.RSQ R6, R6 ;  /* 0x0000000600067308 */ /* 0x000f300000001400 */
[----:B------:R-:W5:Y:S01]  /*2bc0*/  MUFU.RSQ R7, R7 ;  /* 0x0000000700077308 */ /* 0x000f620000001400 */
[----:B0-----:R-:W-:Y:S04]  /*2bd0*/  STS [UR4], R4 ;  /* 0x00000004ff007988 */ /* 0x001fe80008000804 */
[----:B---3--:R-:W-:Y:S04]  /*2be0*/  STS [UR4+0x8], R5 ;  /* 0x00000805ff007988 */ /* 0x008fe80008000804 */
[----:B----4-:R-:W-:Y:S04]  /*2bf0*/  STS [UR4+0x10], R6 ;  /* 0x00001006ff007988 */ /* 0x010fe80008000804 */
[----:B-----5:R-:W-:Y:S01]  /*2c00*/  STS [UR4+0x18], R7 ;  /* 0x00001807ff007988 */ /* 0x020fe20008000804 */
[----:B------:R-:W-:Y:S06]  /*2c10*/  BAR.SYNC.DEFER_BLOCKING 0x0 ;  /* 0x0000000000007b1d */ /* 0x000fec0000010000 */
[----:B------:R-:W0:Y:S01]  /*2c20*/  LDS R15, [R14] ;  /* 0x000000000e0f7984 */ /* 0x000e220000000800 */
[----:B--2---:R-:W-:-:S02]  /*2c30*/  SEL R21, R8, RZ, P0 ;  /* 0x000000ff08157207 */ /* 0x004fc40000000000 */
[----:B------:R-:W-:Y:S02]  /*2c40*/  SEL R9, R9, RZ, P0 ;  /* 0x000000ff09097207 */ /* 0x000fe40000000000 */
[----:B------:R-:W-:Y:S02]  /*2c50*/  SEL R23, R10, RZ, P0 ;  /* 0x000000ff0a177207 */ /* 0x000fe40000000000 */
[----:B------:R-:W-:Y:S01]  /*2c60*/  SEL R11, R11, RZ, P0 ;  /* 0x000000ff0b0b7207 */ /* 0x000fe20000000000 */
[--C-:B-1----:R-:W-:Y:S01]  /*2c70*/  FADD R10, R21, -R2.reuse ;  /* 0x80000002150a7221 */ /* 0x102fe20000000000 */
[--C-:B------:R-:W-:Y:S01]  /*2c80*/  FADD R9, R9, -R2.reuse ;  /* 0x8000000209097221 */ /* 0x100fe20000000000 */
[--C-:B------:R-:W-:Y:S02]  /*2c90*/  FADD R8, R23, -R2.reuse ;  /* 0x8000000217087221 */ /* 0x100fe40000000000 */
[----:B------:R-:W-:Y:S01]  /*2ca0*/  FADD R2, R11, -R2 ;  /* 0x800000020b027221 */ /* 0x000fe20000000000 */
[-C--:B0-----:R-:W-:Y:S01]  /*2cb0*/  FMUL R4, R10, R15.reuse ;  /* 0x0000000f0a047220 */ /* 0x081fe20000400000 */
[----:B------:R-:W-:Y:S01]  /*2cc0*/  BAR.SYNC.DEFER_BLOCKING 0x0 ;  /* 0x0000000000007b1d */ /* 0x000fe20000010000 */
[-C--:B------:R-:W-:Y:S01]  /*2cd0*/  FMUL R5, R9, R15.reuse ;  /* 0x0000000f09057220 */ /* 0x080fe20000400000 */
[-C--:B------:R-:W-:Y:S01]  /*2ce0*/  FMUL R6, R8, R15.reuse ;  /* 0x0000000f08067220 */ /* 0x080fe20000400000 */
[----:B------:R-:W-:-:S05]  /*2cf0*/  FMUL R7, R2, R15 ;  /* 0x0000000f02077220 */ /* 0x000fca0000400000 */
[----:B------:R-:W0:Y:S01]  /*2d00*/  LDC.64 R8, c[0x0][0x248] ;  /* 0x00009200ff087b82 */ /* 0x000e220000000a00 */
[----:B------:R-:W-:Y:S07]  /*2d10*/  STS.128 [R17], R4 ;  /* 0x0000000411007388 */ /* 0x000fee0000000c00 */
[----:B------:R-:W-:Y:S01]  /*2d20*/  BAR.SYNC.DEFER_BLOCKING 0x0 ;  /* 0x0000000000007b1d */ /* 0x000fe20000010000 */
[----:B0-----:R-:W-:-:S05]  /*2d30*/  IMAD.WIDE R14, R18, 0x4, R8 ;  /* 0x00000004120e7825 */ /* 0x001fca00078e0208 */
[----:B------:R-:W0:Y:S04]  /*2d40*/  LDS R2, [R20] ;  /* 0x0000000014027984 */ /* 0x000e280000000800 */
[----:B------:R-:W1:Y:S04]  /*2d50*/  LDS R10, [R20+0x210] ;  /* 0x00021000140a7984 */ /* 0x000e680000000800 */
[----:B------:R-:W2:Y:S04]  /*2d60*/  LDS R22, [R20+0x420] ;  /* 0x0004200014167984 */ /* 0x000ea80000000800 */
[----:B------:R-:W3:Y:S04]  /*2d70*/  LDS R24, [R20+0x630] ;  /* 0x0006300014187984 */ /* 0x000ee80000000800 */
[----:B------:R4:W-:Y:S01]  /*2d80*/  @P0 STG.E.128 desc[UR6][R14.64], R4 ;  /* 0x000000040e000986 */ /* 0x0009e2000c101d06 */
[----:B------:R-:W-:-:S02]  /*2d90*/  SEL R0, R0, RZ, !P2 ;  /* 0x000000ff00007207 */ /* 0x000fc40005000000 */
[----:B------:R-:W-:Y:S02]  /*2da0*/  SEL R27, R27, RZ, !P2 ;  /* 0x000000ff1b1b7207 */ /* 0x000fe40005000000 */
[----:B------:R-:W-:Y:S01]  /*2db0*/  SHF.L.U32 R13, R13, 0x3, RZ ;  /* 0x000000030d0d7819 */ /* 0x000fe200000006ff */
[----:B----4-:R-:W4:Y:S02]  /*2dc0*/  LDC.64 R4, c[0x0][0x258] ;  /* 0x00009600ff047b82 */ /* 0x010f240000000a00 */
[----:B0-----:R-:W-:-:S06]  /*2dd0*/  FFMA R21, R0, R2, R27 ;  /* 0x0000000200157223 */ /* 0x001fcc000000001b */
[----:B------:R-:W-:Y:S01]  /*2de0*/  BAR.SYNC.DEFER_BLOCKING 0x0 ;  /* 0x0000000000007b1d */ /* 0x000fe20000010000 */
[C-C-:B-1----:R-:W-:Y:S01]  /*2df0*/  FFMA R25, R0.reuse, R10, R27.reuse ;  /* 0x0000000a00197223 */ /* 0x142fe2000000001b */
[----:B--2---:R-:W-:-:S06]  /*2e00*/  FFMA R29, R0, R22, R27 ;  /* 0x00000016001d7223 */ /* 0x004fcc000000001b */
[----:B------:R-:W0:Y:S01]  /*2e10*/  LDC.64 R22, c[0x0][0x250] ;  /* 0x00009400ff167b82 */ /* 0x000e220000000a00 */
[----:B---3--:R-:W-:Y:S01]  /*2e20*/  FFMA R27, R0, R24, R27 ;  /* 0x00000018001b7223 */ /* 0x008fe2000000001b */
[----:B------:R-:W-:Y:S04]  /*2e30*/  STS [R20], R21 ;  /* 0x0000001514007388 */ /* 0x000fe80000000800 */
[----:B------:R-:W-:Y:S04]  /*2e40*/  STS [R20+0x210], R25 ;  /* 0x0002101914007388 */ /* 0x000fe80000000800 */
[----:B------:R-:W-:Y:S04]  /*2e50*/  STS [R20+0x420], R29 ;  /* 0x0004201d14007388 */ /* 0x000fe80000000800 */
[----:B------:R-:W-:Y:S01]  /*2e60*/  STS [R20+0x630], R27 ;  /* 0x0006301b14007388 */ /* 0x000fe20000000800 */
[----:B------:R-:W-:Y:S01]  /*2e70*/  BAR.SYNC.DEFER_BLOCKING 0x0 ;  /* 0x0000000000007b1d */ /* 0x000fe20000010000 */
[----:B------:R-:W-:-:S05]  /*2e80*/  SHF.R.U32.HI R0, RZ, 0x2, R16 ;  /* 0x00000002ff007819 */ /* 0x000fca0000011610 */
[----:B------:R-:W1:Y:S01]  /*2e90*/  LDS.128 R8, [R17] ;  /* 0x0000000011087984 */ /* 0x000e620000000c00 */
[----:B------:R-:W-:Y:S02]  /*2ea0*/  SGXT.U32 R0, R0, 0x3 ;  /* 0x000000030000781a */ /* 0x000fe40000000000 */
[----:B------:R-:W-:Y:S02]  /*2eb0*/  LOP3.LUT R7, R19, 0x3, R16, 0xf8, !PT ;  /* 0x0000000313077812 */ /* 0x000fe400078ef810 */
[----:B------:R-:W-:-:S04]  /*2ec0*/  LOP3.LUT P1, RZ, R13, R0, RZ, 0xfc, !PT ;  /* 0x000000000dff7212 */ /* 0x000fc8000782fcff */
[----:B------:R-:W-:Y:S01]  /*2ed0*/  ISETP.LT.AND P1, PT, R7, 0x400, !P1 ;  /* 0x000004000700780c */ /* 0x000fe20004f21270 */
[----:B0-----:R-:W-:-:S04]  /*2ee0*/  IMAD.WIDE R18, R18, 0x4, R22 ;  /* 0x0000000412127825 */ /* 0x001fc800078e0216 */
[----:B------:R-:W-:Y:S01]  /*2ef0*/  FFMA R12, R3, R12, 9.9999999747524270788e-07 ;  /* 0x358637bd030c7423 */ /* 0x000fe2000000000c */
[----:B-1----:R0:W-:Y:S07]  /*2f00*/  @P0 STG.E.128 desc[UR6][R18.64], R8 ;  /* 0x0000000812000986 */ /* 0x0021ee000c101d06 */
[----:B0---4-:R-:W-:Y:S05]  /*2f10*/  @!P1 EXIT ;  /* 0x000000000000994d */ /* 0x011fea0003800000 */
[----:B------:R-:W0:Y:S01]  /*2f20*/  MUFU.RSQ R12, R12 ;  /* 0x0000000c000c7308 */ /* 0x000e220000001400 */
[----:B------:R-:W-:-:S04]  /*2f30*/  IMAD.WIDE R2, R7, 0x4, R4 ;  /* 0x0000000407027825 */ /* 0x000fc800078e0204 */
[----:B0-----:R-:W-:-:S05]  /*2f40*/  FMUL R5, R12, 0.010416666977107524872 ;  /* 0x3c2aaaab0c057820 */ /* 0x001fca0000400000 */
[----:B------:R-:W-:Y:S01]  /*2f50*/  STG.E desc[UR6][R2.64], R5 ;  /* 0x0000000502007986 */ /* 0x000fe2000c101906 */
[----:B------:R-:W-:Y:S05]  /*2f60*/  EXIT ;  /* 0x000000000000794d */ /* 0x000fea0003800000 */
.L_x_0:
[----:B------:R-:W-:-:S00]  /*2f70*/  BRA `(.L_x_0) ;  /* 0xfffffffc00fc7947 */ /* 0x000fc0000383ffff */
[----:B------:R-:W-:-:S00]  /*2f80*/  NOP ;  /* 0x0000000000007918 */ /* 0x000fc00000000000 */
[----:B------:R-:W-:-:S00]  /*2f90*/  NOP ;  /* 0x0000000000007918 */ /* 0x000fc00000000000 */
[----:B------:R-:W-:-:S00]  /*2fa0*/  NOP ;  /* 0x0000000000007918 */ /* 0x000fc00000000000 */
[----:B------:R-:W-:-:S00]  /*2fb0*/  NOP ;  /* 0x0000000000007918 */ /* 0x000fc00000000000 */
[----:B------:R-:W-:-:S00]  /*2fc0*/  NOP ;  /* 0x0000000000007918 */ /* 0x000fc00000000000 */
[----:B------:R-:W-:-:S00]  /*2fd0*/  NOP ;  /* 0x0000000000007918 */ /* 0x000fc00000000000 */
[----:B------:R-:W-:-:S00]  /*2fe0*/  NOP ;  /* 0x0000000000007918 */ /* 0x000fc00000000000 */
[----:B------:R-:W-:-:S00]  /*2ff0*/  NOP ;  /* 0x0000000000007918 */ /* 0x000fc00000000000 */
.L_x_1:


//--------------------- .nv.global.init           --------------------------
	.section	.nv.global.init,"aw",@progbits
.nv.global.init:
	.type		_$_str,@object
	.size		_$_str,(.L_0 - _$_str)
_$_str:
        /*0000*/ 	.byte	0x5f, 0x5f, 0x43, 0x55, 0x44, 0x41, 0x5f, 0x46, 0x54, 0x5a, 0x00
.L_0:


//--------------------- .nv.shared.triton_red_fused_add_native_layer_norm_native_layer_norm_backward_12 --------------------------
	.section	.nv.shared.triton_red_fused_add_native_layer_norm_native_layer_norm_backward_12,"aw",@nobits
	.sectionflags	@""
	.align	16
	.zero		1024


//--------------------- .nv.constant0.triton_red_fused_add_native_layer_norm_native_layer_norm_backward_12 --------------------------
	.section	.nv.constant0.triton_red_fused_add_native_layer_norm_native_layer_norm_backward_12,"a",@progbits
	.sectionflags	@""
	.align	4
.nv.constant0.triton_red_fused_add_native_layer_norm_native_layer_norm_backward_12:
	.zero		616
